// auto-generated by cutlass_sweep.gemm — config: {"arch": "sm_90", "cluster_m": 2, "cluster_n": 2, "dtype": "e5m2", "stages": 0, "tile_k": 64, "tile_m": 128, "tile_n": 64}
#include "cutlass/cutlass.h"
#include "cutlass/gemm/collective/collective_builder.hpp"
#include "cutlass/gemm/device/gemm_universal_adapter.h"
#include "cutlass/gemm/kernel/gemm_universal.hpp"
#include "cutlass/epilogue/collective/collective_builder.hpp"

using ElemA = cutlass::float_e5m2_t;
using ElemB = cutlass::float_e5m2_t;
using ElemCD = cutlass::float_e5m2_t;
using Acc  = float;
using TileShape    = cute::Shape<cute::_128, cute::_64, cute::_64>;
using ClusterShape = cute::Shape<cute::_2, cute::_2, cute::_1>;

using CollectiveEpilogue = typename cutlass::epilogue::collective::CollectiveBuilder<
    cutlass::arch::Sm90, cutlass::arch::OpClassTensorOp,
    TileShape, ClusterShape,
    cutlass::epilogue::collective::EpilogueTileAuto,
    Acc, Acc,
    ElemCD, cutlass::layout::RowMajor, 128 / cutlass::sizeof_bits<ElemCD>::value,
    ElemCD, cutlass::layout::RowMajor, 128 / cutlass::sizeof_bits<ElemCD>::value,
    cutlass::epilogue::collective::EpilogueScheduleAuto
  >::CollectiveOp;

using CollectiveMainloop = typename cutlass::gemm::collective::CollectiveBuilder<
    cutlass::arch::Sm90, cutlass::arch::OpClassTensorOp,
    ElemA, cutlass::layout::RowMajor, 128 / cutlass::sizeof_bits<ElemA>::value,
    ElemB, cutlass::layout::ColumnMajor, 128 / cutlass::sizeof_bits<ElemB>::value,
    Acc,
    TileShape, ClusterShape,
    cutlass::gemm::collective::StageCountAutoCarveout<static_cast<int>(sizeof(typename CollectiveEpilogue::SharedStorage))>,
    cutlass::gemm::collective::KernelScheduleAuto
  >::CollectiveOp;

using GemmKernel = cutlass::gemm::kernel::GemmUniversal<
    cute::Shape<int,int,int,int>,
    CollectiveMainloop,
    CollectiveEpilogue
>;
using Gemm = cutlass::gemm::device::GemmUniversalAdapter<GemmKernel>;

// Force the device kernel symbol into the cubin without needing a host main.
auto* _anchor = &cutlass::device_kernel<GemmKernel>;


// ===== COMPILED SASS (sm_90a) =====

	.target	sm_90a

	.elftype	@"ET_EXEC"


//--------------------- .note.nv.tkinfo           --------------------------
	.section	.note.nv.tkinfo,"",@"SHT_NOTE"
	.sectionflags	@"SHF_NOTE_NV_TKINFO"
	.tkinfo
        /*0018*/ 	.word	0x00000002
        /*0030*/ 	.string	""
        /*0030*/ 	.string	"ptxas"
        /*0030*/ 	.string	"Cuda compilation tools, release 13.0, V13.0.88"
        /*0030*/ 	.string	"Build cuda_13.0.r13.0/compiler.36424714_0"
        /*0030*/ 	.string	"-arch sm_90a -m 64 "



//--------------------- .note.nv.cuinfo           --------------------------
	.section	.note.nv.cuinfo,"",@"SHT_NOTE"
	.sectionflags	@"SHF_NOTE_NV_CUINFO"
        /*0018*/ 	.short	0x0002
        /*001a*/ 	.short	0x005a
        /*001c*/ 	.short	0x0082
	.zero		2


//--------------------- .nv.info                  --------------------------
	.section	.nv.info,"",@"SHT_CUDA_INFO"
	.align	4


	//----- nvinfo : EIATTR_REGCOUNT
	.align		4
        /*0000*/ 	.byte	0x04, 0x2f
        /*0002*/ 	.short	(.L_12 - .L_11)
	.align		4
.L_11:
        /*0004*/ 	.word	index@(_ZN7cutlass13device_kernelINS_4gemm6kernel13GemmUniversalIN4cute5tupleIJiiiiEEENS1_10collective13CollectiveMmaINS1_37MainloopSm90TmaGmmaWarpSpecializedFP8ILi18ENS5_IJNS4_1CILi2EEESB_NSA_ILi1EEEEEENS1_35KernelTmaWarpSpecializedCooperativeEEENS5_IJNSA_ILi128EEENSA_ILi64EEESH_EEENS_12float_e5m2_tENS5_IJlSC_lEEESJ_SK_NS4_8TiledMMAINS4_8MMA_AtomIJNS4_4SM904GMMA30MMA_64x64x32_F32E5M2E5M2_SS_TNILNSO_7ScaleInE1ELSQ_1EEEEEENS4_6LayoutINS5_IJSB_SC_SC_EEENS5_IJSC_NSA_ILi0EEESV_EEEEENS5_IJNS4_10UnderscoreESY_SY_EEEEENS4_23SM90_TMA_LOAD_MULTICASTENS4_14ComposedLayoutINS4_7SwizzleILi2ELi4ELi3EEENS4_18smem_ptr_flag_bitsILi8EEENST_INS5_IJNSA_ILi8EEESH_EEENS5_IJSH_SC_EEEEEEEvNS4_8identityES11_S1B_vS1C_EENS_8epilogue10collective6detail29Sm90TmaWarpSpecializedAdapterINS1F_15DefaultEpilogueISJ_SK_SK_NS1E_6thread17LinearCombinationISJ_Li1EffLNS1J_9ScaleType4KindE0ELNS_15FloatRoundStyleE2ESJ_EENS1_15EpilogueDefaultEEEEEvvEEEEvNT_6ParamsE)
        /*0008*/ 	.word	0x000000a8


	//----- nvinfo : EIATTR_FRAME_SIZE
	.align		4
.L_12:
        /*000c*/ 	.byte	0x04, 0x11
        /*000e*/ 	.short	(.L_14 - .L_13)
	.align		4
.L_13:
        /*0010*/ 	.word	index@(_ZN7cutlass13device_kernelINS_4gemm6kernel13GemmUniversalIN4cute5tupleIJiiiiEEENS1_10collective13CollectiveMmaINS1_37MainloopSm90TmaGmmaWarpSpecializedFP8ILi18ENS5_IJNS4_1CILi2EEESB_NSA_ILi1EEEEEENS1_35KernelTmaWarpSpecializedCooperativeEEENS5_IJNSA_ILi128EEENSA_ILi64EEESH_EEENS_12float_e5m2_tENS5_IJlSC_lEEESJ_SK_NS4_8TiledMMAINS4_8MMA_AtomIJNS4_4SM904GMMA30MMA_64x64x32_F32E5M2E5M2_SS_TNILNSO_7ScaleInE1ELSQ_1EEEEEENS4_6LayoutINS5_IJSB_SC_SC_EEENS5_IJSC_NSA_ILi0EEESV_EEEEENS5_IJNS4_10UnderscoreESY_SY_EEEEENS4_23SM90_TMA_LOAD_MULTICASTENS4_14ComposedLayoutINS4_7SwizzleILi2ELi4ELi3EEENS4_18smem_ptr_flag_bitsILi8EEENST_INS5_IJNSA_ILi8EEESH_EEENS5_IJSH_SC_EEEEEEEvNS4_8identityES11_S1B_vS1C_EENS_8epilogue10collective6detail29Sm90TmaWarpSpecializedAdapterINS1F_15DefaultEpilogueISJ_SK_SK_NS1E_6thread17LinearCombinationISJ_Li1EffLNS1J_9ScaleType4KindE0ELNS_15FloatRoundStyleE2ESJ_EENS1_15EpilogueDefaultEEEEEvvEEEEvNT_6ParamsE)
        /*0014*/ 	.word	0x00000000


	//----- nvinfo : EIATTR_MIN_STACK_SIZE
	.align		4
.L_14:
        /*0018*/ 	.byte	0x04, 0x12
        /*001a*/ 	.short	(.L_16 - .L_15)
	.align		4
.L_15:
        /*001c*/ 	.word	index@(_ZN7cutlass13device_kernelINS_4gemm6kernel13GemmUniversalIN4cute5tupleIJiiiiEEENS1_10collective13CollectiveMmaINS1_37MainloopSm90TmaGmmaWarpSpecializedFP8ILi18ENS5_IJNS4_1CILi2EEESB_NSA_ILi1EEEEEENS1_35KernelTmaWarpSpecializedCooperativeEEENS5_IJNSA_ILi128EEENSA_ILi64EEESH_EEENS_12float_e5m2_tENS5_IJlSC_lEEESJ_SK_NS4_8TiledMMAINS4_8MMA_AtomIJNS4_4SM904GMMA30MMA_64x64x32_F32E5M2E5M2_SS_TNILNSO_7ScaleInE1ELSQ_1EEEEEENS4_6LayoutINS5_IJSB_SC_SC_EEENS5_IJSC_NSA_ILi0EEESV_EEEEENS5_IJNS4_10UnderscoreESY_SY_EEEEENS4_23SM90_TMA_LOAD_MULTICASTENS4_14ComposedLayoutINS4_7SwizzleILi2ELi4ELi3EEENS4_18smem_ptr_flag_bitsILi8EEENST_INS5_IJNSA_ILi8EEESH_EEENS5_IJSH_SC_EEEEEEEvNS4_8identityES11_S1B_vS1C_EENS_8epilogue10collective6detail29Sm90TmaWarpSpecializedAdapterINS1F_15DefaultEpilogueISJ_SK_SK_NS1E_6thread17LinearCombinationISJ_Li1EffLNS1J_9ScaleType4KindE0ELNS_15FloatRoundStyleE2ESJ_EENS1_15EpilogueDefaultEEEEEvvEEEEvNT_6ParamsE)
        /*0020*/ 	.word	0x00000000
.L_16:


//--------------------- .nv.compat                --------------------------
	.section	.nv.compat,"",@"SHT_CUDA_COMPAT_INFO"
	.align	4
        /*0000*/ 	.byte	0x02, 0x09, 0x01, 0x00, 0x02, 0x02, 0x04, 0x00, 0x02, 0x05, 0x05, 0x00, 0x03, 0x07, 0x01, 0x01
        /*0010*/ 	.byte	0x02, 0x03, 0x01, 0x00, 0x02, 0x06, 0x01, 0x00, 0x04, 0x0b, 0x08, 0x00, 0x00, 0x00, 0x00, 0x00
        /*0020*/ 	.byte	0x00, 0x00, 0x00, 0x00


//--------------------- .nv.info._ZN7cutlass13device_kernelINS_4gemm6kernel13GemmUniversalIN4cute5tupleIJiiiiEEENS1_10collective13CollectiveMmaINS1_37MainloopSm90TmaGmmaWarpSpecializedFP8ILi18ENS5_IJNS4_1CILi2EEESB_NSA_ILi1EEEEEENS1_35KernelTmaWarpSpecializedCooperativeEEENS5_IJNSA_ILi128EEENSA_ILi64EEESH_EEENS_12float_e5m2_tENS5_IJlSC_lEEESJ_SK_NS4_8TiledMMAINS4_8MMA_AtomIJNS4_4SM904GMMA30MMA_64x64x32_F32E5M2E5M2_SS_TNILNSO_7ScaleInE1ELSQ_1EEEEEENS4_6LayoutINS5_IJSB_SC_SC_EEENS5_IJSC_NSA_ILi0EEESV_EEEEENS5_IJNS4_10UnderscoreESY_SY_EEEEENS4_23SM90_TMA_LOAD_MULTICASTENS4_14ComposedLayoutINS4_7SwizzleILi2ELi4ELi3EEENS4_18smem_ptr_flag_bitsILi8EEENST_INS5_IJNSA_ILi8EEESH_EEENS5_IJSH_SC_EEEEEEEvNS4_8identityES11_S1B_vS1C_EENS_8epilogue10collective6detail29Sm90TmaWarpSpecializedAdapterINS1F_15DefaultEpilogueISJ_SK_SK_NS1E_6thread17LinearCombinationISJ_Li1EffLNS1J_9ScaleType4KindE0ELNS_15FloatRoundStyleE2ESJ_EENS1_15EpilogueDefaultEEEEEvvEEEEvNT_6ParamsE --------------------------
	.section	.nv.info._ZN7cutlass13device_kernelINS_4gemm6kernel13GemmUniversalIN4cute5tupleIJiiiiEEENS1_10collective13CollectiveMmaINS1_37MainloopSm90TmaGmmaWarpSpecializedFP8ILi18ENS5_IJNS4_1CILi2EEESB_NSA_ILi1EEEEEENS1_35KernelTmaWarpSpecializedCooperativeEEENS5_IJNSA_ILi128EEENSA_ILi64EEESH_EEENS_12float_e5m2_tENS5_IJlSC_lEEESJ_SK_NS4_8TiledMMAINS4_8MMA_AtomIJNS4_4SM904GMMA30MMA_64x64x32_F32E5M2E5M2_SS_TNILNSO_7ScaleInE1ELSQ_1EEEEEENS4_6LayoutINS5_IJSB_SC_SC_EEENS5_IJSC_NSA_ILi0EEESV_EEEEENS5_IJNS4_10UnderscoreESY_SY_EEEEENS4_23SM90_TMA_LOAD_MULTICASTENS4_14ComposedLayoutINS4_7SwizzleILi2ELi4ELi3EEENS4_18smem_ptr_flag_bitsILi8EEENST_INS5_IJNSA_ILi8EEESH_EEENS5_IJSH_SC_EEEEEEEvNS4_8identityES11_S1B_vS1C_EENS_8epilogue10collective6detail29Sm90TmaWarpSpecializedAdapterINS1F_15DefaultEpilogueISJ_SK_SK_NS1E_6thread17LinearCombinationISJ_Li1EffLNS1J_9ScaleType4KindE0ELNS_15FloatRoundStyleE2ESJ_EENS1_15EpilogueDefaultEEEEEvvEEEEvNT_6ParamsE,"",@"SHT_CUDA_INFO"
	.sectionflags	@""
	.align	4


	//----- nvinfo : EIATTR_CUDA_API_VERSION
	.align		4
        /*0000*/ 	.byte	0x04, 0x37
        /*0002*/ 	.short	(.L_18 - .L_17)
.L_17:
        /*0004*/ 	.word	0x00000082


	//----- nvinfo : EIATTR_KPARAM_INFO
	.align		4
.L_18:
        /*0008*/ 	.byte	0x04, 0x17
        /*000a*/ 	.short	(.L_20 - .L_19)
.L_19:
        /*000c*/ 	.word	0x00000000
        /*0010*/ 	.short	0x0000
        /*0012*/ 	.short	0x0070
        /*0014*/ 	.byte	0x00, 0xf0, 0x01, 0x10


	//----- nvinfo : EIATTR_SPARSE_MMA_MASK
	.align		4
.L_20:
        /*0018*/ 	.byte	0x03, 0x50
        /*001a*/ 	.short	0x0000


	//----- nvinfo : EIATTR_MAXREG_COUNT
	.align		4
        /*001c*/ 	.byte	0x03, 0x1b
        /*001e*/ 	.short	0x00a8


	//----- nvinfo : EIATTR_NUM_BARRIERS
	.align		4
        /*0020*/ 	.byte	0x02, 0x4c
        /*0022*/ 	.byte	0x01
	.zero		1


	//----- nvinfo : EIATTR_MERCURY_ISA_VERSION
	.align		4
        /*0024*/ 	.byte	0x03, 0x5f
        /*0026*/ 	.short	0x0101


	//----- nvinfo : EIATTR_INT_WARP_WIDE_INSTR_OFFSETS
	.align		4
        /*0028*/ 	.byte	0x04, 0x31
        /*002a*/ 	.short	(.L_22 - .L_21)


	//   ....[0]....
.L_21:
        /*002c*/ 	.word	0x00000660


	//   ....[1]....
        /*0030*/ 	.word	0x00000790


	//   ....[2]....
        /*0034*/ 	.word	0x00000870


	//----- nvinfo : EIATTR_COOP_GROUP_MASK_REGIDS
	.align		4
.L_22:
        /*0038*/ 	.byte	0x04, 0x29
        /*003a*/ 	.short	(.L_24 - .L_23)


	//   ....[0]....
.L_23:
        /*003c*/ 	.word	0xffffffff


	//   ....[1]....
        /*0040*/ 	.word	0xffffffff


	//   ....[2]....
        /*0044*/ 	.word	0xffffffff


	//   ....[3]....
        /*0048*/ 	.word	0xffffffff


	//   ....[4]....
        /*004c*/ 	.word	0xffffffff


	//   ....[5]....
        /*0050*/ 	.word	0xffffffff


	//----- nvinfo : EIATTR_COOP_GROUP_INSTR_OFFSETS
	.align		4
.L_24:
        /*0054*/ 	.byte	0x04, 0x28
        /*0056*/ 	.short	(.L_26 - .L_25)


	//   ....[0]....
.L_25:
        /*0058*/ 	.word	0x00000060


	//   ....[1]....
        /*005c*/ 	.word	0x00000070


	//   ....[2]....
        /*0060*/ 	.word	0x00000130


	//   ....[3]....
        /*0064*/ 	.word	0x000004c0


	//   ....[4]....
        /*0068*/ 	.word	0x000009e0


	//   ....[5]....
        /*006c*/ 	.word	0x00001450


	//----- nvinfo : EIATTR_REG_RECONFIG
	.align		4
.L_26:
        /*0070*/ 	.byte	0x01, 0x54
	.zero		2


	//----- nvinfo : EIATTR_MBARRIER_INSTR_OFFSETS
	.align		4
        /*0074*/ 	.byte	0x04, 0x39
        /*0076*/ 	.short	(.L_28 - .L_27)


	//   ....[0]....
.L_27:
        /*0078*/ 	.word	0x00000250
        /*007c*/ 	.word	0x000000ff
        /*0080*/ 	.word	0x00000000
        /*0084*/ 	.short	0x0100
        /*0086*/ 	.byte	0x08
	.zero		1


	//   ....[1]....
        /*0088*/ 	.word	0x00000260
        /*008c*/ 	.word	0x000000ff
        /*0090*/ 	.word	0x00000090
        /*0094*/ 	.short	0x0100
        /*0096*/ 	.byte	0x08
	.zero		1


	//   ....[2]....
        /*0098*/ 	.word	0x00000270
        /*009c*/ 	.word	0x000000ff
        /*00a0*/ 	.word	0x00000008
        /*00a4*/ 	.short	0x0100
        /*00a6*/ 	.byte	0x08
	.zero		1


	//   ....[3]....
        /*00a8*/ 	.word	0x00000280
        /*00ac*/ 	.word	0x000000ff
        /*00b0*/ 	.word	0x00000098
        /*00b4*/ 	.short	0x0100
        /*00b6*/ 	.byte	0x08
	.zero		1


	//   ....[4]....
        /*00b8*/ 	.word	0x00000290
        /*00bc*/ 	.word	0x000000ff
        /*00c0*/ 	.word	0x00000010
        /*00c4*/ 	.short	0x0100
        /*00c6*/ 	.byte	0x08
	.zero		1


	//   ....[5]....
        /*00c8*/ 	.word	0x000002a0
        /*00cc*/ 	.word	0x000000ff
        /*00d0*/ 	.word	0x000000a0
        /*00d4*/ 	.short	0x0100
        /*00d6*/ 	.byte	0x08
	.zero		1


	//   ....[6]....
        /*00d8*/ 	.word	0x000002b0
        /*00dc*/ 	.word	0x000000ff
        /*00e0*/ 	.word	0x00000018
        /*00e4*/ 	.short	0x0100
        /*00e6*/ 	.byte	0x08
	.zero		1


	//   ....[7]....
        /*00e8*/ 	.word	0x000002c0
        /*00ec*/ 	.word	0x000000ff
        /*00f0*/ 	.word	0x000000a8
        /*00f4*/ 	.short	0x0100
        /*00f6*/ 	.byte	0x08
	.zero		1


	//   ....[8]....
        /*00f8*/ 	.word	0x000002d0
        /*00fc*/ 	.word	0x000000ff
        /*0100*/ 	.word	0x00000020
        /*0104*/ 	.short	0x0100
        /*0106*/ 	.byte	0x08
	.zero		1


	//   ....[9]....
        /*0108*/ 	.word	0x000002e0
        /*010c*/ 	.word	0x000000ff
        /*0110*/ 	.word	0x000000b0
        /*0114*/ 	.short	0x0100
        /*0116*/ 	.byte	0x08
	.zero		1


	//   ....[10]....
        /*0118*/ 	.word	0x000002f0
        /*011c*/ 	.word	0x000000ff
        /*0120*/ 	.word	0x00000028
        /*0124*/ 	.short	0x0100
        /*0126*/ 	.byte	0x08
	.zero		1


	//   ....[11]....
        /*0128*/ 	.word	0x00000300
        /*012c*/ 	.word	0x000000ff
        /*0130*/ 	.word	0x000000b8
        /*0134*/ 	.short	0x0100
        /*0136*/ 	.byte	0x08
	.zero		1


	//   ....[12]....
        /*0138*/ 	.word	0x00000310
        /*013c*/ 	.word	0x000000ff
        /*0140*/ 	.word	0x00000030
        /*0144*/ 	.short	0x0100
        /*0146*/ 	.byte	0x08
	.zero		1


	//   ....[13]....
        /*0148*/ 	.word	0x00000320
        /*014c*/ 	.word	0x000000ff
        /*0150*/ 	.word	0x000000c0
        /*0154*/ 	.short	0x0100
        /*0156*/ 	.byte	0x08
	.zero		1


	//   ....[14]....
        /*0158*/ 	.word	0x00000330
        /*015c*/ 	.word	0x000000ff
        /*0160*/ 	.word	0x00000038
        /*0164*/ 	.short	0x0100
        /*0166*/ 	.byte	0x08
	.zero		1


	//   ....[15]....
        /*0168*/ 	.word	0x00000340
        /*016c*/ 	.word	0x000000ff
        /*0170*/ 	.word	0x000000c8
        /*0174*/ 	.short	0x0100
        /*0176*/ 	.byte	0x08
	.zero		1


	//   ....[16]....
        /*0178*/ 	.word	0x00000350
        /*017c*/ 	.word	0x000000ff
        /*0180*/ 	.word	0x00000040
        /*0184*/ 	.short	0x0100
        /*0186*/ 	.byte	0x08
	.zero		1


	//   ....[17]....
        /*0188*/ 	.word	0x00000360
        /*018c*/ 	.word	0x000000ff
        /*0190*/ 	.word	0x000000d0
        /*0194*/ 	.short	0x0100
        /*0196*/ 	.byte	0x08
	.zero		1


	//   ....[18]....
        /*0198*/ 	.word	0x00000370
        /*019c*/ 	.word	0x000000ff
        /*01a0*/ 	.word	0x00000048
        /*01a4*/ 	.short	0x0100
        /*01a6*/ 	.byte	0x08
	.zero		1


	//   ....[19]....
        /*01a8*/ 	.word	0x00000380
        /*01ac*/ 	.word	0x000000ff
        /*01b0*/ 	.word	0x000000d8
        /*01b4*/ 	.short	0x0100
        /*01b6*/ 	.byte	0x08
	.zero		1


	//   ....[20]....
        /*01b8*/ 	.word	0x00000390
        /*01bc*/ 	.word	0x000000ff
        /*01c0*/ 	.word	0x00000050
        /*01c4*/ 	.short	0x0100
        /*01c6*/ 	.byte	0x08
	.zero		1


	//   ....[21]....
        /*01c8*/ 	.word	0x000003a0
        /*01cc*/ 	.word	0x000000ff
        /*01d0*/ 	.word	0x000000e0
        /*01d4*/ 	.short	0x0100
        /*01d6*/ 	.byte	0x08
	.zero		1


	//   ....[22]....
        /*01d8*/ 	.word	0x000003b0
        /*01dc*/ 	.word	0x000000ff
        /*01e0*/ 	.word	0x00000058
        /*01e4*/ 	.short	0x0100
        /*01e6*/ 	.byte	0x08
	.zero		1


	//   ....[23]....
        /*01e8*/ 	.word	0x000003c0
        /*01ec*/ 	.word	0x000000ff
        /*01f0*/ 	.word	0x000000e8
        /*01f4*/ 	.short	0x0100
        /*01f6*/ 	.byte	0x08
	.zero		1


	//   ....[24]....
        /*01f8*/ 	.word	0x000003d0
        /*01fc*/ 	.word	0x000000ff
        /*0200*/ 	.word	0x00000060
        /*0204*/ 	.short	0x0100
        /*0206*/ 	.byte	0x08
	.zero		1


	//   ....[25]....
        /*0208*/ 	.word	0x000003e0
        /*020c*/ 	.word	0x000000ff
        /*0210*/ 	.word	0x000000f0
        /*0214*/ 	.short	0x0100
        /*0216*/ 	.byte	0x08
	.zero		1


	//   ....[26]....
        /*0218*/ 	.word	0x000003f0
        /*021c*/ 	.word	0x000000ff
        /*0220*/ 	.word	0x00000068
        /*0224*/ 	.short	0x0100
        /*0226*/ 	.byte	0x08
	.zero		1


	//   ....[27]....
        /*0228*/ 	.word	0x00000400
        /*022c*/ 	.word	0x000000ff
        /*0230*/ 	.word	0x000000f8
        /*0234*/ 	.short	0x0100
        /*0236*/ 	.byte	0x08
	.zero		1


	//   ....[28]....
        /*0238*/ 	.word	0x00000410
        /*023c*/ 	.word	0x000000ff
        /*0240*/ 	.word	0x00000070
        /*0244*/ 	.short	0x0100
        /*0246*/ 	.byte	0x08
	.zero		1


	//   ....[29]....
        /*0248*/ 	.word	0x00000420
        /*024c*/ 	.word	0x000000ff
        /*0250*/ 	.word	0x00000100
        /*0254*/ 	.short	0x0100
        /*0256*/ 	.byte	0x08
	.zero		1


	//   ....[30]....
        /*0258*/ 	.word	0x00000430
        /*025c*/ 	.word	0x000000ff
        /*0260*/ 	.word	0x00000078
        /*0264*/ 	.short	0x0100
        /*0266*/ 	.byte	0x08
	.zero		1


	//   ....[31]....
        /*0268*/ 	.word	0x00000440
        /*026c*/ 	.word	0x000000ff
        /*0270*/ 	.word	0x00000108
        /*0274*/ 	.short	0x0100
        /*0276*/ 	.byte	0x08
	.zero		1


	//   ....[32]....
        /*0278*/ 	.word	0x00000450
        /*027c*/ 	.word	0x000000ff
        /*0280*/ 	.word	0x00000080
        /*0284*/ 	.short	0x0100
        /*0286*/ 	.byte	0x08
	.zero		1


	//   ....[33]....
        /*0288*/ 	.word	0x00000460
        /*028c*/ 	.word	0x000000ff
        /*0290*/ 	.word	0x00000110
        /*0294*/ 	.short	0x0100
        /*0296*/ 	.byte	0x08
	.zero		1


	//   ....[34]....
        /*0298*/ 	.word	0x00000470
        /*029c*/ 	.word	0x000000ff
        /*02a0*/ 	.word	0x00000088
        /*02a4*/ 	.short	0x0100
        /*02a6*/ 	.byte	0x08
	.zero		1


	//   ....[35]....
        /*02a8*/ 	.word	0x00000480
        /*02ac*/ 	.word	0x000000ff
        /*02b0*/ 	.word	0x00000118
        /*02b4*/ 	.short	0x0100
        /*02b6*/ 	.byte	0x08
	.zero		1


	//   ....[36]....
        /*02b8*/ 	.word	0x000008f0
        /*02bc*/ 	.word	0x000000ff
        /*02c0*/ 	.word	0x00000130
        /*02c4*/ 	.short	0x0100
        /*02c6*/ 	.byte	0x06
	.zero		1


	//   ....[37]....
        /*02c8*/ 	.word	0x00000980
        /*02cc*/ 	.word	0x000000ff
        /*02d0*/ 	.word	0x00000138
        /*02d4*/ 	.short	0x0100
        /*02d6*/ 	.byte	0x06
	.zero		1


	//   ....[38]....
        /*02d8*/ 	.word	0x00001790
        /*02dc*/ 	.word	0x000000ff
        /*02e0*/ 	.word	0x00000000
        /*02e4*/ 	.short	0x010a
        /*02e6*/ 	.byte	0x06
	.zero		1


	//   ....[39]....
        /*02e8*/ 	.word	0x000017d0
        /*02ec*/ 	.word	0x000000ff
        /*02f0*/ 	.word	0x00000000
        /*02f4*/ 	.short	0x010a
        /*02f6*/ 	.byte	0x06
	.zero		1


	//   ....[40]....
        /*02f8*/ 	.word	0x00001e10
        /*02fc*/ 	.word	0x000000ff
        /*0300*/ 	.word	0x00000000
        /*0304*/ 	.short	0x010a
        /*0306*/ 	.byte	0x0c
	.zero		1


	//   ....[41]....
        /*0308*/ 	.word	0x00001e50
        /*030c*/ 	.word	0x000000ff
        /*0310*/ 	.word	0x00000000
        /*0314*/ 	.short	0x010a
        /*0316*/ 	.byte	0x0c
	.zero		1


	//   ....[42]....
        /*0318*/ 	.word	0x00002280
        /*031c*/ 	.word	0x0000000a
        /*0320*/ 	.word	0x00000000
        /*0324*/ 	.short	0x0101
        /*0326*/ 	.byte	0x3f
	.zero		1


	//   ....[43]....
        /*0328*/ 	.word	0x00002720
        /*032c*/ 	.word	0x00000008
        /*0330*/ 	.word	0x00000000
        /*0334*/ 	.short	0x0101
        /*0336*/ 	.byte	0x3f
	.zero		1


	//   ....[44]....
        /*0338*/ 	.word	0x000060b0
        /*033c*/ 	.word	0x00000012
        /*0340*/ 	.word	0x00000090
        /*0344*/ 	.short	0x010a
        /*0346*/ 	.byte	0x3f
	.zero		1


	//   ....[45]....
        /*0348*/ 	.word	0x00006450
        /*034c*/ 	.word	0x00000008
        /*0350*/ 	.word	0x00000138
        /*0354*/ 	.short	0x0101
        /*0356*/ 	.byte	0x3f
	.zero		1


	//   ....[46]....
        /*0358*/ 	.word	0x00006b70
        /*035c*/ 	.word	0x00000007
        /*0360*/ 	.word	0x00000000
        /*0364*/ 	.short	0x010a
        /*0366*/ 	.byte	0x3f
	.zero		1


	//   ....[47]....
        /*0368*/ 	.word	0x00006bf0
        /*036c*/ 	.word	0x00000006
        /*0370*/ 	.word	0x00000000
        /*0374*/ 	.short	0x010a
        /*0376*/ 	.byte	0x3f
	.zero		1


	//   ....[48]....
        /*0378*/ 	.word	0x00006c80
        /*037c*/ 	.word	0x00000007
        /*0380*/ 	.word	0x00000000
        /*0384*/ 	.short	0x010a
        /*0386*/ 	.byte	0x3f
	.zero		1


	//   ....[49]....
        /*0388*/ 	.word	0x00006d10
        /*038c*/ 	.word	0x00000006
        /*0390*/ 	.word	0x00000000
        /*0394*/ 	.short	0x010a
        /*0396*/ 	.byte	0x3f
	.zero		1


	//   ....[50]....
        /*0398*/ 	.word	0x00006da0
        /*039c*/ 	.word	0x00000007
        /*03a0*/ 	.word	0x00000000
        /*03a4*/ 	.short	0x010a
        /*03a6*/ 	.byte	0x3f
	.zero		1


	//   ....[51]....
        /*03a8*/ 	.word	0x00006e30
        /*03ac*/ 	.word	0x00000006
        /*03b0*/ 	.word	0x00000000
        /*03b4*/ 	.short	0x010a
        /*03b6*/ 	.byte	0x3f
	.zero		1


	//   ....[52]....
        /*03b8*/ 	.word	0x00006ec0
        /*03bc*/ 	.word	0x00000007
        /*03c0*/ 	.word	0x00000000
        /*03c4*/ 	.short	0x010a
        /*03c6*/ 	.byte	0x3f
	.zero		1


	//   ....[53]....
        /*03c8*/ 	.word	0x00006f50
        /*03cc*/ 	.word	0x00000006
        /*03d0*/ 	.word	0x00000000
        /*03d4*/ 	.short	0x010a
        /*03d6*/ 	.byte	0x3f
	.zero		1


	//   ....[54]....
        /*03d8*/ 	.word	0x00006fe0
        /*03dc*/ 	.word	0x00000007
        /*03e0*/ 	.word	0x00000000
        /*03e4*/ 	.short	0x010a
        /*03e6*/ 	.byte	0x3f
	.zero		1


	//   ....[55]....
        /*03e8*/ 	.word	0x00007070
        /*03ec*/ 	.word	0x00000006
        /*03f0*/ 	.word	0x00000000
        /*03f4*/ 	.short	0x010a
        /*03f6*/ 	.byte	0x3f
	.zero		1


	//   ....[56]....
        /*03f8*/ 	.word	0x00007100
        /*03fc*/ 	.word	0x00000007
        /*0400*/ 	.word	0x00000000
        /*0404*/ 	.short	0x010a
        /*0406*/ 	.byte	0x3f
	.zero		1


	//   ....[57]....
        /*0408*/ 	.word	0x00007190
        /*040c*/ 	.word	0x00000006
        /*0410*/ 	.word	0x00000000
        /*0414*/ 	.short	0x010a
        /*0416*/ 	.byte	0x3f
	.zero		1


	//   ....[58]....
        /*0418*/ 	.word	0x00007220
        /*041c*/ 	.word	0x00000007
        /*0420*/ 	.word	0x00000000
        /*0424*/ 	.short	0x010a
        /*0426*/ 	.byte	0x3f
	.zero		1


	//   ....[59]....
        /*0428*/ 	.word	0x000072b0
        /*042c*/ 	.word	0x00000006
        /*0430*/ 	.word	0x00000000
        /*0434*/ 	.short	0x010a
        /*0436*/ 	.byte	0x3f
	.zero		1


	//   ....[60]....
        /*0438*/ 	.word	0x00007340
        /*043c*/ 	.word	0x00000007
        /*0440*/ 	.word	0x00000000
        /*0444*/ 	.short	0x010a
        /*0446*/ 	.byte	0x3f
	.zero		1


	//   ....[61]....
        /*0448*/ 	.word	0x000073d0
        /*044c*/ 	.word	0x00000006
        /*0450*/ 	.word	0x00000000
        /*0454*/ 	.short	0x010a
        /*0456*/ 	.byte	0x3f
	.zero		1


	//   ....[62]....
        /*0458*/ 	.word	0x00007460
        /*045c*/ 	.word	0x00000007
        /*0460*/ 	.word	0x00000000
        /*0464*/ 	.short	0x010a
        /*0466*/ 	.byte	0x3f
	.zero		1


	//   ....[63]....
        /*0468*/ 	.word	0x000074f0
        /*046c*/ 	.word	0x00000005
        /*0470*/ 	.word	0x00000000
        /*0474*/ 	.short	0x010a
        /*0476*/ 	.byte	0x3f
	.zero		1


	//   ....[64]....
        /*0478*/ 	.word	0x00007560
        /*047c*/ 	.word	0x00000009
        /*0480*/ 	.word	0x00000000
        /*0484*/ 	.short	0x010a
        /*0486*/ 	.byte	0x3f
	.zero		1


	//   ....[65]....
        /*0488*/ 	.word	0x000075c0
        /*048c*/ 	.word	0x0000000b
        /*0490*/ 	.word	0x00000000
        /*0494*/ 	.short	0x010a
        /*0496*/ 	.byte	0x3f
	.zero		1


	//   ....[66]....
        /*0498*/ 	.word	0x00007690
        /*049c*/ 	.word	0x00000012
        /*04a0*/ 	.word	0x00000090
        /*04a4*/ 	.short	0x010a
        /*04a6*/ 	.byte	0x3f
	.zero		1


	//   ....[67]....
        /*04a8*/ 	.word	0x00007760
        /*04ac*/ 	.word	0x00000007
        /*04b0*/ 	.word	0x00000000
        /*04b4*/ 	.short	0x010a
        /*04b6*/ 	.byte	0x3f
	.zero		1


	//   ....[68]....
        /*04b8*/ 	.word	0x000077b0
        /*04bc*/ 	.word	0x00000006
        /*04c0*/ 	.word	0x00000000
        /*04c4*/ 	.short	0x010a
        /*04c6*/ 	.byte	0x3f
	.zero		1


	//   ....[69]....
        /*04c8*/ 	.word	0x00007800
        /*04cc*/ 	.word	0x00000007
        /*04d0*/ 	.word	0x00000000
        /*04d4*/ 	.short	0x010a
        /*04d6*/ 	.byte	0x3f
	.zero		1


	//   ....[70]....
        /*04d8*/ 	.word	0x00007850
        /*04dc*/ 	.word	0x00000006
        /*04e0*/ 	.word	0x00000000
        /*04e4*/ 	.short	0x010a
        /*04e6*/ 	.byte	0x3f
	.zero		1


	//   ....[71]....
        /*04e8*/ 	.word	0x000078a0
        /*04ec*/ 	.word	0x00000007
        /*04f0*/ 	.word	0x00000000
        /*04f4*/ 	.short	0x010a
        /*04f6*/ 	.byte	0x3f
	.zero		1


	//   ....[72]....
        /*04f8*/ 	.word	0x000078f0
        /*04fc*/ 	.word	0x00000006
        /*0500*/ 	.word	0x00000000
        /*0504*/ 	.short	0x010a
        /*0506*/ 	.byte	0x3f
	.zero		1


	//   ....[73]....
        /*0508*/ 	.word	0x00007940
        /*050c*/ 	.word	0x00000007
        /*0510*/ 	.word	0x00000000
        /*0514*/ 	.short	0x010a
        /*0516*/ 	.byte	0x3f
	.zero		1


	//   ....[74]....
        /*0518*/ 	.word	0x00007990
        /*051c*/ 	.word	0x00000006
        /*0520*/ 	.word	0x00000000
        /*0524*/ 	.short	0x010a
        /*0526*/ 	.byte	0x3f
	.zero		1


	//   ....[75]....
        /*0528*/ 	.word	0x000079e0
        /*052c*/ 	.word	0x00000007
        /*0530*/ 	.word	0x00000000
        /*0534*/ 	.short	0x010a
        /*0536*/ 	.byte	0x3f
	.zero		1


	//   ....[76]....
        /*0538*/ 	.word	0x00007a30
        /*053c*/ 	.word	0x00000006
        /*0540*/ 	.word	0x00000000
        /*0544*/ 	.short	0x010a
        /*0546*/ 	.byte	0x3f
	.zero		1


	//   ....[77]....
        /*0548*/ 	.word	0x00007a80
        /*054c*/ 	.word	0x00000007
        /*0550*/ 	.word	0x00000000
        /*0554*/ 	.short	0x010a
        /*0556*/ 	.byte	0x3f
	.zero		1


	//   ....[78]....
        /*0558*/ 	.word	0x00007ad0
        /*055c*/ 	.word	0x00000006
        /*0560*/ 	.word	0x00000000
        /*0564*/ 	.short	0x010a
        /*0566*/ 	.byte	0x3f
	.zero		1


	//   ....[79]....
        /*0568*/ 	.word	0x00007b20
        /*056c*/ 	.word	0x00000007
        /*0570*/ 	.word	0x00000000
        /*0574*/ 	.short	0x010a
        /*0576*/ 	.byte	0x3f
	.zero		1


	//   ....[80]....
        /*0578*/ 	.word	0x00007b70
        /*057c*/ 	.word	0x00000006
        /*0580*/ 	.word	0x00000000
        /*0584*/ 	.short	0x010a
        /*0586*/ 	.byte	0x3f
	.zero		1


	//   ....[81]....
        /*0588*/ 	.word	0x00007bc0
        /*058c*/ 	.word	0x00000007
        /*0590*/ 	.word	0x00000000
        /*0594*/ 	.short	0x010a
        /*0596*/ 	.byte	0x3f
	.zero		1


	//   ....[82]....
        /*0598*/ 	.word	0x00007c10
        /*059c*/ 	.word	0x00000006
        /*05a0*/ 	.word	0x00000000
        /*05a4*/ 	.short	0x010a
        /*05a6*/ 	.byte	0x3f
	.zero		1


	//   ....[83]....
        /*05a8*/ 	.word	0x00007c60
        /*05ac*/ 	.word	0x00000007
        /*05b0*/ 	.word	0x00000000
        /*05b4*/ 	.short	0x010a
        /*05b6*/ 	.byte	0x3f
	.zero		1


	//----- nvinfo : EIATTR_NUM_MBARRIERS
	.align		4
.L_28:
        /*05b8*/ 	.byte	0x03, 0x38
        /*05ba*/ 	.short	0x0026


	//----- nvinfo : EIATTR_EXIT_INSTR_OFFSETS
	.align		4
        /*05bc*/ 	.byte	0x04, 0x1c
        /*05be*/ 	.short	(.L_30 - .L_29)


	//   ....[0]....
.L_29:
        /*05c0*/ 	.word	0x00000b40


	//   ....[1]....
        /*05c4*/ 	.word	0x00001320


	//   ....[2]....
        /*05c8*/ 	.word	0x000056f0


	//   ....[3]....
        /*05cc*/ 	.word	0x00005c50


	//   ....[4]....
        /*05d0*/ 	.word	0x00007540


	//----- nvinfo : EIATTR_MAX_THREADS
	.align		4
.L_30:
        /*05d4*/ 	.byte	0x04, 0x05
        /*05d6*/ 	.short	(.L_32 - .L_31)
.L_31:
        /*05d8*/ 	.word	0x00000180
        /*05dc*/ 	.word	0x00000001
        /*05e0*/ 	.word	0x00000001


	//----- nvinfo : EIATTR_CRS_STACK_SIZE
	.align		4
.L_32:
        /*05e4*/ 	.byte	0x04, 0x1e
        /*05e6*/ 	.short	(.L_34 - .L_33)
.L_33:
        /*05e8*/ 	.word	0x00000000


	//----- nvinfo : EIATTR_CBANK_PARAM_SIZE
	.align		4
.L_34:
        /*05ec*/ 	.byte	0x03, 0x19
        /*05ee*/ 	.short	0x0470


	//----- nvinfo : EIATTR_PARAM_CBANK
	.align		4
        /*05f0*/ 	.byte	0x04, 0x0a
        /*05f2*/ 	.short	(.L_36 - .L_35)
	.align		4
.L_35:
        /*05f4*/ 	.word	index@(.nv.constant0._ZN7cutlass13device_kernelINS_4gemm6kernel13GemmUniversalIN4cute5tupleIJiiiiEEENS1_10collective13CollectiveMmaINS1_37MainloopSm90TmaGmmaWarpSpecializedFP8ILi18ENS5_IJNS4_1CILi2EEESB_NSA_ILi1EEEEEENS1_35KernelTmaWarpSpecializedCooperativeEEENS5_IJNSA_ILi128EEENSA_ILi64EEESH_EEENS_12float_e5m2_tENS5_IJlSC_lEEESJ_SK_NS4_8TiledMMAINS4_8MMA_AtomIJNS4_4SM904GMMA30MMA_64x64x32_F32E5M2E5M2_SS_TNILNSO_7ScaleInE1ELSQ_1EEEEEENS4_6LayoutINS5_IJSB_SC_SC_EEENS5_IJSC_NSA_ILi0EEESV_EEEEENS5_IJNS4_10UnderscoreESY_SY_EEEEENS4_23SM90_TMA_LOAD_MULTICASTENS4_14ComposedLayoutINS4_7SwizzleILi2ELi4ELi3EEENS4_18smem_ptr_flag_bitsILi8EEENST_INS5_IJNSA_ILi8EEESH_EEENS5_IJSH_SC_EEEEEEEvNS4_8identityES11_S1B_vS1C_EENS_8epilogue10collective6detail29Sm90TmaWarpSpecializedAdapterINS1F_15DefaultEpilogueISJ_SK_SK_NS1E_6thread17LinearCombinationISJ_Li1EffLNS1J_9ScaleType4KindE0ELNS_15FloatRoundStyleE2ESJ_EENS1_15EpilogueDefaultEEEEEvvEEEEvNT_6ParamsE)
        /*05f8*/ 	.short	0x0210
        /*05fa*/ 	.short	0x0470


	//----- nvinfo : EIATTR_SW_WAR
	.align		4
.L_36:
        /*05fc*/ 	.byte	0x04, 0x36
        /*05fe*/ 	.short	(.L_38 - .L_37)
.L_37:
        /*0600*/ 	.word	0x00000008
.L_38:


//--------------------- .nv.callgraph             --------------------------
	.section	.nv.callgraph,"",@"SHT_CUDA_CALLGRAPH"
	.align	4
	.sectionentsize	8
	.align		4
        /*0000*/ 	.word	0x00000000
	.align		4
        /*0004*/ 	.word	0xffffffff
	.align		4
        /*0008*/ 	.word	0x00000000
	.align		4
        /*000c*/ 	.word	0xfffffffe
	.align		4
        /*0010*/ 	.word	0x00000000
	.align		4
        /*0014*/ 	.word	0xfffffffd
	.align		4
        /*0018*/ 	.word	0x00000000
	.align		4
        /*001c*/ 	.word	0xfffffffc


//--------------------- .nv.constant4             --------------------------
	.section	.nv.constant4,"a",@progbits
	.align	8
	.align		8
.nv.constant4:
        /*0000*/ 	.dword	_ZN39_INTERNAL_432f24ad_4_k_cu_0e53a3c9_49854cuda3std3__45__cpo5beginE
	.align		8
        /*0008*/ 	.dword	_ZN39_INTERNAL_432f24ad_4_k_cu_0e53a3c9_49854cuda3std3__45__cpo3endE
	.align		8
        /*0010*/ 	.dword	_ZN39_INTERNAL_432f24ad_4_k_cu_0e53a3c9_49854cuda3std3__45__cpo6cbeginE
	.align		8
        /*0018*/ 	.dword	_ZN39_INTERNAL_432f24ad_4_k_cu_0e53a3c9_49854cuda3std3__45__cpo4cendE
	.align		8
        /*0020*/ 	.dword	_ZN39_INTERNAL_432f24ad_4_k_cu_0e53a3c9_49854cuda3std3__441_GLOBAL__N__432f24ad_4_k_cu_0e53a3c9_49856ignoreE
	.align		8
        /*0028*/ 	.dword	_ZN39_INTERNAL_432f24ad_4_k_cu_0e53a3c9_49854cuda3std3__419piecewise_constructE
	.align		8
        /*0030*/ 	.dword	_ZN39_INTERNAL_432f24ad_4_k_cu_0e53a3c9_49854cuda3std3__48in_placeE
	.align		8
        /*0038*/ 	.dword	_ZN39_INTERNAL_432f24ad_4_k_cu_0e53a3c9_49854cuda3std6ranges3__45__cpo4swapE
	.align		8
        /*0040*/ 	.dword	_ZN39_INTERNAL_432f24ad_4_k_cu_0e53a3c9_49854cuda3std6ranges3__45__cpo9iter_moveE
	.align		8
        /*0048*/ 	.dword	_ZN39_INTERNAL_432f24ad_4_k_cu_0e53a3c9_49854cute7productE
	.align		8
        /*0050*/ 	.dword	_ZN39_INTERNAL_432f24ad_4_k_cu_0e53a3c9_49854cute1_E


//--------------------- .text._ZN7cutlass13device_kernelINS_4gemm6kernel13GemmUniversalIN4cute5tupleIJiiiiEEENS1_10collective13CollectiveMmaINS1_37MainloopSm90TmaGmmaWarpSpecializedFP8ILi18ENS5_IJNS4_1CILi2EEESB_NSA_ILi1EEEEEENS1_35KernelTmaWarpSpecializedCooperativeEEENS5_IJNSA_ILi128EEENSA_ILi64EEESH_EEENS_12float_e5m2_tENS5_IJlSC_lEEESJ_SK_NS4_8TiledMMAINS4_8MMA_AtomIJNS4_4SM904GMMA30MMA_64x64x32_F32E5M2E5M2_SS_TNILNSO_7ScaleInE1ELSQ_1EEEEEENS4_6LayoutINS5_IJSB_SC_SC_EEENS5_IJSC_NSA_ILi0EEESV_EEEEENS5_IJNS4_10UnderscoreESY_SY_EEEEENS4_23SM90_TMA_LOAD_MULTICASTENS4_14ComposedLayoutINS4_7SwizzleILi2ELi4ELi3EEENS4_18smem_ptr_flag_bitsILi8EEENST_INS5_IJNSA_ILi8EEESH_EEENS5_IJSH_SC_EEEEEEEvNS4_8identityES11_S1B_vS1C_EENS_8epilogue10collective6detail29Sm90TmaWarpSpecializedAdapterINS1F_15DefaultEpilogueISJ_SK_SK_NS1E_6thread17LinearCombinationISJ_Li1EffLNS1J_9ScaleType4KindE0ELNS_15FloatRoundStyleE2ESJ_EENS1_15EpilogueDefaultEEEEEvvEEEEvNT_6ParamsE --------------------------
	.section	.text._ZN7cutlass13device_kernelINS_4gemm6kernel13GemmUniversalIN4cute5tupleIJiiiiEEENS1_10collective13CollectiveMmaINS1_37MainloopSm90TmaGmmaWarpSpecializedFP8ILi18ENS5_IJNS4_1CILi2EEESB_NSA_ILi1EEEEEENS1_35KernelTmaWarpSpecializedCooperativeEEENS5_IJNSA_ILi128EEENSA_ILi64EEESH_EEENS_12float_e5m2_tENS5_IJlSC_lEEESJ_SK_NS4_8TiledMMAINS4_8MMA_AtomIJNS4_4SM904GMMA30MMA_64x64x32_F32E5M2E5M2_SS_TNILNSO_7ScaleInE1ELSQ_1EEEEEENS4_6LayoutINS5_IJSB_SC_SC_EEENS5_IJSC_NSA_ILi0EEESV_EEEEENS5_IJNS4_10UnderscoreESY_SY_EEEEENS4_23SM90_TMA_LOAD_MULTICASTENS4_14ComposedLayoutINS4_7SwizzleILi2ELi4ELi3EEENS4_18smem_ptr_flag_bitsILi8EEENST_INS5_IJNSA_ILi8EEESH_EEENS5_IJSH_SC_EEEEEEEvNS4_8identityES11_S1B_vS1C_EENS_8epilogue10collective6detail29Sm90TmaWarpSpecializedAdapterINS1F_15DefaultEpilogueISJ_SK_SK_NS1E_6thread17LinearCombinationISJ_Li1EffLNS1J_9ScaleType4KindE0ELNS_15FloatRoundStyleE2ESJ_EENS1_15EpilogueDefaultEEEEEvvEEEEvNT_6ParamsE,"ax",@progbits
	.align	128
.text._ZN7cutlass13device_kernelINS_4gemm6kernel13GemmUniversalIN4cute5tupleIJiiiiEEENS1_10collective13CollectiveMmaINS1_37MainloopSm90TmaGmmaWarpSpecializedFP8ILi18ENS5_IJNS4_1CILi2EEESB_NSA_ILi1EEEEEENS1_35KernelTmaWarpSpecializedCooperativeEEENS5_IJNSA_ILi128EEENSA_ILi64EEESH_EEENS_12float_e5m2_tENS5_IJlSC_lEEESJ_SK_NS4_8TiledMMAINS4_8MMA_AtomIJNS4_4SM904GMMA30MMA_64x64x32_F32E5M2E5M2_SS_TNILNSO_7ScaleInE1ELSQ_1EEEEEENS4_6LayoutINS5_IJSB_SC_SC_EEENS5_IJSC_NSA_ILi0EEESV_EEEEENS5_IJNS4_10UnderscoreESY_SY_EEEEENS4_23SM90_TMA_LOAD_MULTICASTENS4_14ComposedLayoutINS4_7SwizzleILi2ELi4ELi3EEENS4_18smem_ptr_flag_bitsILi8EEENST_INS5_IJNSA_ILi8EEESH_EEENS5_IJSH_SC_EEEEEEEvNS4_8identityES11_S1B_vS1C_EENS_8epilogue10collective6detail29Sm90TmaWarpSpecializedAdapterINS1F_15DefaultEpilogueISJ_SK_SK_NS1E_6thread17LinearCombinationISJ_Li1EffLNS1J_9ScaleType4KindE0ELNS_15FloatRoundStyleE2ESJ_EENS1_15EpilogueDefaultEEEEEvvEEEEvNT_6ParamsE:
        .type           _ZN7cutlass13device_kernelINS_4gemm6kernel13GemmUniversalIN4cute5tupleIJiiiiEEENS1_10collective13CollectiveMmaINS1_37MainloopSm90TmaGmmaWarpSpecializedFP8ILi18ENS5_IJNS4_1CILi2EEESB_NSA_ILi1EEEEEENS1_35KernelTmaWarpSpecializedCooperativeEEENS5_IJNSA_ILi128EEENSA_ILi64EEESH_EEENS_12float_e5m2_tENS5_IJlSC_lEEESJ_SK_NS4_8TiledMMAINS4_8MMA_AtomIJNS4_4SM904GMMA30MMA_64x64x32_F32E5M2E5M2_SS_TNILNSO_7ScaleInE1ELSQ_1EEEEEENS4_6LayoutINS5_IJSB_SC_SC_EEENS5_IJSC_NSA_ILi0EEESV_EEEEENS5_IJNS4_10UnderscoreESY_SY_EEEEENS4_23SM90_TMA_LOAD_MULTICASTENS4_14ComposedLayoutINS4_7SwizzleILi2ELi4ELi3EEENS4_18smem_ptr_flag_bitsILi8EEENST_INS5_IJNSA_ILi8EEESH_EEENS5_IJSH_SC_EEEEEEEvNS4_8identityES11_S1B_vS1C_EENS_8epilogue10collective6detail29Sm90TmaWarpSpecializedAdapterINS1F_15DefaultEpilogueISJ_SK_SK_NS1E_6thread17LinearCombinationISJ_Li1EffLNS1J_9ScaleType4KindE0ELNS_15FloatRoundStyleE2ESJ_EENS1_15EpilogueDefaultEEEEEvvEEEEvNT_6ParamsE,@function
        .size           _ZN7cutlass13device_kernelINS_4gemm6kernel13GemmUniversalIN4cute5tupleIJiiiiEEENS1_10collective13CollectiveMmaINS1_37MainloopSm90TmaGmmaWarpSpecializedFP8ILi18ENS5_IJNS4_1CILi2EEESB_NSA_ILi1EEEEEENS1_35KernelTmaWarpSpecializedCooperativeEEENS5_IJNSA_ILi128EEENSA_ILi64EEESH_EEENS_12float_e5m2_tENS5_IJlSC_lEEESJ_SK_NS4_8TiledMMAINS4_8MMA_AtomIJNS4_4SM904GMMA30MMA_64x64x32_F32E5M2E5M2_SS_TNILNSO_7ScaleInE1ELSQ_1EEEEEENS4_6LayoutINS5_IJSB_SC_SC_EEENS5_IJSC_NSA_ILi0EEESV_EEEEENS5_IJNS4_10UnderscoreESY_SY_EEEEENS4_23SM90_TMA_LOAD_MULTICASTENS4_14ComposedLayoutINS4_7SwizzleILi2ELi4ELi3EEENS4_18smem_ptr_flag_bitsILi8EEENST_INS5_IJNSA_ILi8EEESH_EEENS5_IJSH_SC_EEEEEEEvNS4_8identityES11_S1B_vS1C_EENS_8epilogue10collective6detail29Sm90TmaWarpSpecializedAdapterINS1F_15DefaultEpilogueISJ_SK_SK_NS1E_6thread17LinearCombinationISJ_Li1EffLNS1J_9ScaleType4KindE0ELNS_15FloatRoundStyleE2ESJ_EENS1_15EpilogueDefaultEEEEEvvEEEEvNT_6ParamsE,(.L_x_171 - _ZN7cutlass13device_kernelINS_4gemm6kernel13GemmUniversalIN4cute5tupleIJiiiiEEENS1_10collective13CollectiveMmaINS1_37MainloopSm90TmaGmmaWarpSpecializedFP8ILi18ENS5_IJNS4_1CILi2EEESB_NSA_ILi1EEEEEENS1_35KernelTmaWarpSpecializedCooperativeEEENS5_IJNSA_ILi128EEENSA_ILi64EEESH_EEENS_12float_e5m2_tENS5_IJlSC_lEEESJ_SK_NS4_8TiledMMAINS4_8MMA_AtomIJNS4_4SM904GMMA30MMA_64x64x32_F32E5M2E5M2_SS_TNILNSO_7ScaleInE1ELSQ_1EEEEEENS4_6LayoutINS5_IJSB_SC_SC_EEENS5_IJSC_NSA_ILi0EEESV_EEEEENS5_IJNS4_10UnderscoreESY_SY_EEEEENS4_23SM90_TMA_LOAD_MULTICASTENS4_14ComposedLayoutINS4_7SwizzleILi2ELi4ELi3EEENS4_18smem_ptr_flag_bitsILi8EEENST_INS5_IJNSA_ILi8EEESH_EEENS5_IJSH_SC_EEEEEEEvNS4_8identityES11_S1B_vS1C_EENS_8epilogue10collective6detail29Sm90TmaWarpSpecializedAdapterINS1F_15DefaultEpilogueISJ_SK_SK_NS1E_6thread17LinearCombinationISJ_Li1EffLNS1J_9ScaleType4KindE0ELNS_15FloatRoundStyleE2ESJ_EENS1_15EpilogueDefaultEEEEEvvEEEEvNT_6ParamsE)
        .other          _ZN7cutlass13device_kernelINS_4gemm6kernel13GemmUniversalIN4cute5tupleIJiiiiEEENS1_10collective13CollectiveMmaINS1_37MainloopSm90TmaGmmaWarpSpecializedFP8ILi18ENS5_IJNS4_1CILi2EEESB_NSA_ILi1EEEEEENS1_35KernelTmaWarpSpecializedCooperativeEEENS5_IJNSA_ILi128EEENSA_ILi64EEESH_EEENS_12float_e5m2_tENS5_IJlSC_lEEESJ_SK_NS4_8TiledMMAINS4_8MMA_AtomIJNS4_4SM904GMMA30MMA_64x64x32_F32E5M2E5M2_SS_TNILNSO_7ScaleInE1ELSQ_1EEEEEENS4_6LayoutINS5_IJSB_SC_SC_EEENS5_IJSC_NSA_ILi0EEESV_EEEEENS5_IJNS4_10UnderscoreESY_SY_EEEEENS4_23SM90_TMA_LOAD_MULTICASTENS4_14ComposedLayoutINS4_7SwizzleILi2ELi4ELi3EEENS4_18smem_ptr_flag_bitsILi8EEENST_INS5_IJNSA_ILi8EEESH_EEENS5_IJSH_SC_EEEEEEEvNS4_8identityES11_S1B_vS1C_EENS_8epilogue10collective6detail29Sm90TmaWarpSpecializedAdapterINS1F_15DefaultEpilogueISJ_SK_SK_NS1E_6thread17LinearCombinationISJ_Li1EffLNS1J_9ScaleType4KindE0ELNS_15FloatRoundStyleE2ESJ_EENS1_15EpilogueDefaultEEEEEvvEEEEvNT_6ParamsE,@"STO_CUDA_ENTRY STV_DEFAULT"
_ZN7cutlass13device_kernelINS_4gemm6kernel13GemmUniversalIN4cute5tupleIJiiiiEEENS1_10collective13CollectiveMmaINS1_37MainloopSm90TmaGmmaWarpSpecializedFP8ILi18ENS5_IJNS4_1CILi2EEESB_NSA_ILi1EEEEEENS1_35KernelTmaWarpSpecializedCooperativeEEENS5_IJNSA_ILi128EEENSA_ILi64EEESH_EEENS_12float_e5m2_tENS5_IJlSC_lEEESJ_SK_NS4_8TiledMMAINS4_8MMA_AtomIJNS4_4SM904GMMA30MMA_64x64x32_F32E5M2E5M2_SS_TNILNSO_7ScaleInE1ELSQ_1EEEEEENS4_6LayoutINS5_IJSB_SC_SC_EEENS5_IJSC_NSA_ILi0EEESV_EEEEENS5_IJNS4_10UnderscoreESY_SY_EEEEENS4_23SM90_TMA_LOAD_MULTICASTENS4_14ComposedLayoutINS4_7SwizzleILi2ELi4ELi3EEENS4_18smem_ptr_flag_bitsILi8EEENST_INS5_IJNSA_ILi8EEESH_EEENS5_IJSH_SC_EEEEEEEvNS4_8identityES11_S1B_vS1C_EENS_8epilogue10collective6detail29Sm90TmaWarpSpecializedAdapterINS1F_15DefaultEpilogueISJ_SK_SK_NS1E_6thread17LinearCombinationISJ_Li1EffLNS1J_9ScaleType4KindE0ELNS_15FloatRoundStyleE2ESJ_EENS1_15EpilogueDefaultEEEEEvvEEEEvNT_6ParamsE:
[----:B------:R-:W-:Y:S01]  /*0000*/  LDC R1, c[0x0][0x28] ;  /* 0x00000a00ff017b82 */ /* 0x000fe20000000800 */
[----:B------:R-:W0:Y:S01]  /*0010*/  S2R R0, SR_TID.X ;  /* 0x0000000000007919 */ /* 0x000e220000002100 */
[----:B------:R-:W-:Y:S01]  /*0020*/  ELECT P0, URZ, PT ;  /* 0x00000000003f782f */ /* 0x000fe20003800000 */
[----:B------:R-:W-:Y:S01]  /*0030*/  BSSY B0, `(.L_x_0) ;  /* 0x000000f000007945 */ /* 0x000fe20003800000 */
[--C-:B0-----:R-:W-:Y:S02]  /*0040*/  SHF.R.U32.HI R2, RZ, 0x5, R0.reuse ;  /* 0x00000005ff027819 */ /* 0x101fe40000011600 */
[----:B------:R-:W-:-:S03]  /*0050*/  SHF.R.U32.HI R3, RZ, 0x7, R0 ;  /* 0x00000007ff037819 */ /* 0x000fc60000011600 */
[----:B------:R-:W0:Y:S04]  /*0060*/  SHFL.IDX PT, R7, R2, RZ, 0x1f ;  /* 0x00001fff02077589 */ /* 0x000e2800000e0000 */
[----:B------:R1:W2:Y:S01]  /*0070*/  SHFL.IDX PT, R4, R3, RZ, 0x1f ;  /* 0x00001fff03047589 */ /* 0x0002a200000e0000 */
[----:B0-----:R-:W-:-:S13]  /*0080*/  ISETP.NE.OR P0, PT, R7, RZ, !P0 ;  /* 0x000000ff0700720c */ /* 0x001fda0004705670 */
[----:B-12---:R-:W-:Y:S05]  /*0090*/  @P0 BRA `(.L_x_1) ;  /* 0x0000000000200947 */ /* 0x006fea0003800000 */
[----:B------:R-:W-:Y:S02]  /*00a0*/  ULDC.64 UR4, c[0x0][0x198] ;  /* 0x0000660000047ab9 */ /* 0x000fe40000000a00 */
[----:B------:R-:W-:Y:S02]  /*00b0*/  UIADD3 UR6, UP0, UR4, 0xf0, URZ ;  /* 0x000000f004067890 */ /* 0x000fe4000ff1e03f */
[----:B------:R-:W-:Y:S02]  /*00c0*/  UIADD3 UR4, UP1, UR4, 0x1f0, URZ ;  /* 0x000001f004047890 */ /* 0x000fe4000ff3e03f */
[----:B------:R-:W-:Y:S02]  /*00d0*/  UIADD3.X UR7, URZ, UR5, URZ, UP0, !UPT ;  /* 0x000000053f077290 */ /* 0x000fe400087fe43f */
[----:B------:R-:W-:-:S07]  /*00e0*/  UIADD3.X UR5, URZ, UR5, URZ, UP1, !UPT ;  /* 0x000000053f057290 */ /* 0x000fce0008ffe43f */
[----:B------:R0:W-:Y:S02]  /*00f0*/  UTMACCTL.PF [UR6] ;  /* 0x00000000060079b9 */ /* 0x0001e40008040000 */
[----:B------:R0:W-:Y:S02]  /*0100*/  UTMACCTL.PF [UR4] ;  /* 0x00000000040079b9 */ /* 0x0001e40008040000 */
[----:B0-----:R-:W-:Y:S01]  /*0110*/  NOP ;  /* 0x0000000000007918 */ /* 0x001fe20000000000 */
.L_x_1:
[----:B------:R-:W-:Y:S05]  /*0120*/  BSYNC B0 ;  /* 0x0000000000007941 */ /* 0x000fea0003800000 */
.L_x_0:
[----:B------:R-:W0:Y:S02]  /*0130*/  SHFL.IDX PT, R3, R2, RZ, 0x1f ;  /* 0x00001fff02037589 */ /* 0x000e2400000e0000 */
[----:B0-----:R-:W-:-:S13]  /*0140*/  ISETP.NE.AND P0, PT, R3, RZ, PT ;  /* 0x000000ff0300720c */ /* 0x001fda0003f05270 */
[----:B------:R-:W-:Y:S05]  /*0150*/  @P0 BRA `(.L_x_2) ;  /* 0x0000000000d40947 */ /* 0x000fea0003800000 */
[----:B------:R-:W-:Y:S01]  /*0160*/  ELECT P0, URZ, PT ;  /* 0x00000000003f782f */ /* 0x000fe20003800000 */
[----:B------:R-:W-:-:S12]  /*0170*/  BSSY B0, `(.L_x_2) ;  /* 0x0000033000007945 */ /* 0x000fd80003800000 */
[----:B------:R-:W-:Y:S05]  /*0180*/  @!P0 BRA `(.L_x_3) ;  /* 0x0000000000c48947 */ /* 0x000fea0003800000 */
[----:B------:R-:W0:Y:S01]  /*0190*/  S2UR UR8, SR_CgaCtaId ;  /* 0x00000000000879c3 */ /* 0x000e220000008800 */
[----:B------:R-:W-:Y:S01]  /*01a0*/  UMOV UR4, 0x400 ;  /* 0x0000040000047882 */ /* 0x000fe20000000000 */
[----:B------:R-:W-:Y:S01]  /*01b0*/  UMOV UR5, 0x1 ;  /* 0x0000000100057882 */ /* 0x000fe20000000000 */
[----:B------:R-:W-:Y:S02]  /*01c0*/  UMOV UR6, 0x6 ;  /* 0x0000000600067882 */ /* 0x000fe40000000000 */
[----:B------:R-:W-:-:S04]  /*01d0*/  UIADD3 UR6, -UR6, 0x100000, URZ ;  /* 0x0010000006067890 */ /* 0x000fc8000fffe13f */
[----:B------:R-:W-:Y:S02]  /*01e0*/  USHF.L.U32 UR7, UR6, 0xb, URZ ;  /* 0x0000000b06077899 */ /* 0x000fe4000800063f */
[----:B------:R-:W-:Y:S02]  /*01f0*/  USHF.L.U32 UR6, UR6, 0x1, URZ ;  /* 0x0000000106067899 */ /* 0x000fe4000800063f */
[----:B0-----:R-:W-:Y:S02]  /*0200*/  ULEA UR8, UR8, UR4, 0x18 ;  /* 0x0000000408087291 */ /* 0x001fe4000f8ec03f */
[----:B------:R-:W-:-:S04]  /*0210*/  UIADD3 UR4, -UR5, 0x100000, URZ ;  /* 0x0010000005047890 */ /* 0x000fc8000fffe13f */
[----:B------:R-:W-:Y:S02]  /*0220*/  USHF.L.U32 UR5, UR4, 0xb, URZ ;  /* 0x0000000b04057899 */ /* 0x000fe4000800063f */
[----:B------:R-:W-:Y:S01]  /*0230*/  USHF.L.U32 UR4, UR4, 0x1, URZ ;  /* 0x0000000104047899 */ /* 0x000fe2000800063f */
[----:B------:R-:W0:Y:S11]  /*0240*/  FENCE.VIEW.ASYNC.S ;  /* 0x00000000000073c6 */ /* 0x000e360000000000 */
[----:B0-----:R0:W1:Y:S01]  /*0250*/  SYNCS.EXCH.64 URZ, [UR8], UR4 ;  /* 0x00000004083f75b2 */ /* 0x0010620008000100 */
[----:B------:R0:W2:Y:S01]  /*0260*/  SYNCS.EXCH.64 URZ, [UR8+0x90], UR6 ;  /* 0x00009006083f75b2 */ /* 0x0000a20008000100 */
[----:B------:R0:W3:Y:S01]  /*0270*/  SYNCS.EXCH.64 URZ, [UR8+0x8], UR4 ;  /* 0x00000804083f75b2 */ /* 0x0000e20008000100 */
[----:B------:R0:W4:Y:S01]  /*0280*/  SYNCS.EXCH.64 URZ, [UR8+0x98], UR6 ;  /* 0x00009806083f75b2 */ /* 0x0001220008000100 */
[----:B------:R0:W0:Y:S01]  /*0290*/  SYNCS.EXCH.64 URZ, [UR8+0x10], UR4 ;  /* 0x00001004083f75b2 */ /* 0x0000220008000100 */
        /* <DEDUP_REMOVED lines=31> */
[----:B-1234-:R-:W-:Y:S01]  /*0490*/  NOP ;  /* 0x0000000000007918 */ /* 0x01efe20000000000 */
.L_x_3:
[----:B0-----:R-:W-:Y:S05]  /*04a0*/  BSYNC B0 ;  /* 0x0000000000007941 */ /* 0x001fea0003800000 */
.L_x_2:
[----:B------:R-:W-:Y:S01]  /*04b0*/  SHF.R.S32.HI R5, RZ, 0x1f, R0 ;  /* 0x0000001fff057819 */ /* 0x000fe20000011400 */
[----:B------:R-:W0:Y:S01]  /*04c0*/  SHFL.IDX PT, R2, R2, RZ, 0x1f ;  /* 0x00001fff02027589 */ /* 0x000e2200000e0000 */
[----:B------:R-:W1:Y:S01]  /*04d0*/  S2UR UR8, SR_CTAID.X ;  /* 0x00000000000879c3 */ /* 0x000e620000002500 */
[----:B------:R-:W-:Y:S02]  /*04e0*/  ELECT P0, URZ, PT ;  /* 0x00000000003f782f */ /* 0x000fe40003800000 */
[----:B------:R-:W-:Y:S01]  /*04f0*/  LEA.HI R5, R5, R0, RZ, 0x7 ;  /* 0x0000000005057211 */ /* 0x000fe200078f38ff */
[----:B------:R-:W2:Y:S01]  /*0500*/  S2R R8, SR_CTAID.Y ;  /* 0x0000000000087919 */ /* 0x000ea20000002600 */
[----:B------:R-:W-:Y:S01]  /*0510*/  ULDC UR4, c[0x0][0x150] ;  /* 0x0000540000047ab9 */ /* 0x000fe20000000800 */
[----:B------:R-:W-:Y:S01]  /*0520*/  VIADD R16, R4, 0xffffffff ;  /* 0xffffffff04107836 */ /* 0x000fe20000000000 */
[----:B------:R-:W-:Y:S01]  /*0530*/  LOP3.LUT R5, R5, 0xffffff80, RZ, 0xc0, !PT ;  /* 0xffffff8005057812 */ /* 0x000fe200078ec0ff */
[----:B------:R-:W-:Y:S01]  /*0540*/  NOP ;  /* 0x0000000000007918 */ /* 0x000fe20000000000 */
[----:B------:R-:W3:Y:S01]  /*0550*/  LDC R12, c[0x0][0x144] ;  /* 0x00005100ff0c7b82 */ /* 0x000ee20000000800 */
[----:B------:R-:W-:Y:S01]  /*0560*/  NOP ;  /* 0x0000000000007918 */ /* 0x000fe20000000000 */
[----:B------:R-:W-:Y:S01]  /*0570*/  ISETP.GE.U32.AND P6, PT, R16, 0x2, PT ;  /* 0x000000021000780c */ /* 0x000fe20003fc6070 */
[----:B------:R-:W-:Y:S01]  /*0580*/  IMAD.IADD R5, R0, 0x1, -R5 ;  /* 0x0000000100057824 */ /* 0x000fe200078e0a05 */
[----:B------:R-:W-:-:S04]  /*0590*/  ISETP.NE.AND P3, PT, R4, RZ, PT ;  /* 0x000000ff0400720c */ /* 0x000fc80003f65270 */
[----:B------:R-:W-:Y:S01]  /*05a0*/  SHF.R.S32.HI R6, RZ, 0x1f, R5 ;  /* 0x0000001fff067819 */ /* 0x000fe20000011405 */
[----:B------:R-:W4:Y:S03]  /*05b0*/  LDC R14, c[0x0][0x140] ;  /* 0x00005000ff0e7b82 */ /* 0x000f260000000800 */
[----:B------:R-:W-:Y:S02]  /*05c0*/  LEA.HI R6, R6, R5, RZ, 0x3 ;  /* 0x0000000506067211 */ /* 0x000fe400078f18ff */
[----:B0-----:R-:W-:Y:S02]  /*05d0*/  ISETP.NE.OR P0, PT, R2, RZ, !P0 ;  /* 0x000000ff0200720c */ /* 0x001fe40004705670 */
[--C-:B------:R-:W-:Y:S02]  /*05e0*/  SHF.R.S32.HI R2, RZ, 0x3, R6.reuse ;  /* 0x00000003ff027819 */ /* 0x100fe40000011406 */
[----:B------:R-:W-:-:S02]  /*05f0*/  SHF.R.S32.HI R11, RZ, 0x1f, R6 ;  /* 0x0000001fff0b7819 */ /* 0x000fc40000011406 */
[----:B------:R-:W-:Y:S02]  /*0600*/  SHF.R.S32.HI R6, RZ, 0x1f, R3 ;  /* 0x0000001fff067819 */ /* 0x000fe40000011403 */
[----:B-1----:R-:W-:Y:S02]  /*0610*/  I2FP.F32.U32 R10, UR8 ;  /* 0x00000008000a7c45 */ /* 0x002fe40008201000 */
[----:B------:R-:W-:Y:S02]  /*0620*/  LEA.HI R11, R11, R2, RZ, 0x2 ;  /* 0x000000020b0b7211 */ /* 0x000fe400078f10ff */
[----:B------:R-:W-:Y:S01]  /*0630*/  LEA.HI R6, R6, R3, RZ, 0x2 ;  /* 0x0000000306067211 */ /* 0x000fe200078f10ff */
[----:B------:R-:W-:Y:S01]  /*0640*/  FMUL R10, R10, UR4 ;  /* 0x000000040a0a7c20 */ /* 0x000fe20008400000 */
[----:B------:R-:W-:Y:S01]  /*0650*/  LOP3.LUT R11, R11, 0xfffffffc, RZ, 0xc0, !PT ;  /* 0xfffffffc0b0b7812 */ /* 0x000fe200078ec0ff */
[----:B------:R-:W-:Y:S01]  /*0660*/  VOTEU.ALL UP0, P0 ;  /* 0x00000000003f7886 */ /* 0x000fe20000000000 */
[----:B------:R-:W-:Y:S01]  /*0670*/  LOP3.LUT R6, R6, 0x3ffffffc, RZ, 0xc0, !PT ;  /* 0x3ffffffc06067812 */ /* 0x000fe200078ec0ff */
[----:B------:R-:W-:Y:S01]  /*0680*/  ULDC UR4, c[0x0][0x154] ;  /* 0x0000550000047ab9 */ /* 0x000fe20000000800 */
[----:B--2---:R-:W-:Y:S01]  /*0690*/  I2FP.F32.U32 R13, R8 ;  /* 0x00000008000d7245 */ /* 0x004fe20000201000 */
[----:B------:R-:W0:Y:S01]  /*06a0*/  F2I.U32.TRUNC.NTZ R10, R10 ;  /* 0x0000000a000a7305 */ /* 0x000e22000020f000 */
[----:B------:R-:W-:Y:S01]  /*06b0*/  IMAD.IADD R11, R2, 0x1, -R11 ;  /* 0x00000001020b7824 */ /* 0x000fe200078e0a0b */
[----:B------:R-:W1:Y:S01]  /*06c0*/  @!UP0 S2UR UR7, SR_CgaCtaId ;  /* 0x00000000000789c3 */ /* 0x000e620000008800 */
[----:B------:R-:W-:-:S02]  /*06d0*/  IMAD.IADD R6, R3, 0x1, -R6 ;  /* 0x0000000103067824 */ /* 0x000fc400078e0a06 */
[----:B------:R-:W-:Y:S01]  /*06e0*/  FMUL R13, R13, UR4 ;  /* 0x000000040d0d7c20 */ /* 0x000fe20008400000 */
[----:B------:R-:W-:Y:S01]  /*06f0*/  UMOV UR4, 0x20 ;  /* 0x0000002000047882 */ /* 0x000fe20000000000 */
[----:B------:R-:W-:Y:S01]  /*0700*/  @!UP0 UMOV UR6, 0x400 ;  /* 0x0000040000068882 */ /* 0x000fe20000000000 */
[----:B------:R-:W-:Y:S01]  /*0710*/  IMAD R6, R6, 0x4, R11 ;  /* 0x0000000406067824 */ /* 0x000fe200078e020b */
[----:B------:R-:W-:-:S04]  /*0720*/  @!UP0 UIADD3 UR4, -UR4, 0x100000, URZ ;  /* 0x0010000004048890 */ /* 0x000fc8000fffe13f */
[----:B------:R-:W-:Y:S02]  /*0730*/  @!UP0 USHF.L.U32 UR5, UR4, 0xb, URZ ;  /* 0x0000000b04058899 */ /* 0x000fe4000800063f */
[----:B------:R-:W-:Y:S01]  /*0740*/  @!UP0 USHF.L.U32 UR4, UR4, 0x1, URZ ;  /* 0x0000000104048899 */ /* 0x000fe2000800063f */
[----:B----4-:R-:W-:Y:S01]  /*0750*/  ISETP.EQ.U32.AND P2, PT, R14, 0x1, PT ;  /* 0x000000010e00780c */ /* 0x010fe20003f42070 */
[----:B------:R-:W2:Y:S01]  /*0760*/  LDC R11, c[0x0][0x148] ;  /* 0x00005200ff0b7b82 */ /* 0x000ea20000000800 */
[----:B------:R-:W4:Y:S01]  /*0770*/  F2I.U32.TRUNC.NTZ R13, R13 ;  /* 0x0000000d000d7305 */ /* 0x000f22000020f000 */
[----:B------:R-:W-:Y:S01]  /*0780*/  LEA.HI R2, R6, R6, RZ, 0x1 ;  /* 0x0000000606027211 */ /* 0x000fe200078f08ff */
[----:B------:R-:W-:Y:S01]  /*0790*/  VOTEU.ALL UP1, P0 ;  /* 0x00000000003f7886 */ /* 0x000fe20000020000 */
[----:B0-----:R-:W-:Y:S02]  /*07a0*/  IMAD.MOV R15, RZ, RZ, -R10 ;  /* 0x000000ffff0f7224 */ /* 0x001fe400078e0a0a */
[----:B------:R-:W-:-:S02]  /*07b0*/  LOP3.LUT R3, R2, 0xfffffffe, RZ, 0xc0, !PT ;  /* 0xfffffffe02037812 */ /* 0x000fc400078ec0ff */
[----:B------:R-:W-:Y:S01]  /*07c0*/  SHF.R.S32.HI R2, RZ, 0x1f, R7 ;  /* 0x0000001fff027819 */ /* 0x000fe20000011407 */
[----:B---3--:R-:W-:Y:S02]  /*07d0*/  IMAD R10, R12, R15, UR8 ;  /* 0x000000080c0a7e24 */ /* 0x008fe4000f8e020f */
[----:B------:R-:W-:Y:S01]  /*07e0*/  IMAD.IADD R3, R6, 0x1, -R3 ;  /* 0x0000000106037824 */ /* 0x000fe200078e0a03 */
[----:B------:R-:W-:-:S04]  /*07f0*/  LEA.HI R2, R2, R7, RZ, 0x2 ;  /* 0x0000000702027211 */ /* 0x000fc800078f10ff */
[----:B------:R-:W-:Y:S01]  /*0800*/  ISETP.NE.AND P4, PT, R3, R10, PT ;  /* 0x0000000a0300720c */ /* 0x000fe20003f85270 */
[----:B------:R-:W-:Y:S01]  /*0810*/  IMAD.SHL.U32 R3, R6, 0x4, RZ ;  /* 0x0000000406037824 */ /* 0x000fe200078e00ff */
[----:B------:R-:W-:Y:S01]  /*0820*/  LOP3.LUT R2, R2, 0xfffffffc, RZ, 0xc0, !PT ;  /* 0xfffffffc02027812 */ /* 0x000fe200078ec0ff */
[----:B----4-:R-:W-:Y:S01]  /*0830*/  IMAD.MOV R20, RZ, RZ, -R13 ;  /* 0x000000ffff147224 */ /* 0x010fe200078e0a0d */
[----:B-1----:R-:W-:Y:S02]  /*0840*/  @!UP0 ULEA UR6, UR7, UR6, 0x18 ;  /* 0x0000000607068291 */ /* 0x002fe4000f8ec03f */
[----:B------:R-:W-:Y:S01]  /*0850*/  LOP3.LUT R3, R6, 0xc, R3, 0x78, !PT ;  /* 0x0000000c06037812 */ /* 0x000fe200078e7803 */
[----:B------:R-:W-:Y:S01]  /*0860*/  IMAD.IADD R7, R7, 0x1, -R2 ;  /* 0x0000000107077824 */ /* 0x000fe200078e0a02 */
[----:B------:R-:W-:Y:S01]  /*0870*/  VOTEU.ALL UP0, P0 ;  /* 0x00000000003f7886 */ /* 0x000fe20000000000 */
[----:B--2---:R-:W-:Y:S01]  /*0880*/  IMAD R13, R11, R20, R8 ;  /* 0x000000140b0d7224 */ /* 0x004fe200078e0208 */
[----:B------:R-:W-:Y:S01]  /*0890*/  LOP3.LUT P0, RZ, R5, 0x7, RZ, 0xc0, !PT ;  /* 0x0000000705ff7812 */ /* 0x000fe2000780c0ff */
[----:B------:R-:W-:Y:S01]  /*08a0*/  IMAD.MOV.U32 R6, RZ, RZ, 0x1 ;  /* 0x00000001ff067424 */ /* 0x000fe200078e00ff */
[----:B------:R-:W-:-:S02]  /*08b0*/  ISETP.NE.AND P1, PT, R7, 0x3, PT ;  /* 0x000000030700780c */ /* 0x000fc40003f25270 */
[----:B------:R-:W-:Y:S02]  /*08c0*/  @P4 LEA.HI R2, R3, R3, RZ, 0x1 ;  /* 0x0000000303024211 */ /* 0x000fe400078f08ff */
[----:B------:R-:W-:Y:S01]  /*08d0*/  ISETP.EQ.OR P1, PT, R7, RZ, !P1 ;  /* 0x000000ff0700720c */ /* 0x000fe20004f22670 */
[----:B------:R-:W0:Y:S02]  /*08e0*/  FENCE.VIEW.ASYNC.S ;  /* 0x00000000000073c6 */ /* 0x000e240000000000 */
[----:B0-----:R0:W1:Y:S01]  /*08f0*/  @!UP0 SYNCS.EXCH.64 URZ, [UR6+0x130], UR4 ;  /* 0x00013004063f85b2 */ /* 0x0010620008000100 */
[----:B------:R-:W-:Y:S02]  /*0900*/  @P4 SHF.R.S32.HI R2, RZ, 0x1, R2 ;  /* 0x00000001ff024819 */ /* 0x000fe40000011402 */
[----:B------:R-:W-:Y:S02]  /*0910*/  ISETP.LT.U32.AND P0, PT, R3, 0x4, !P0 ;  /* 0x000000040300780c */ /* 0x000fe40004701070 */
[----:B------:R-:W-:-:S02]  /*0920*/  @P4 ISETP.NE.AND P5, PT, R2, R13, PT ;  /* 0x0000000d0200420c */ /* 0x000fc40003fa5270 */
[----:B------:R-:W-:Y:S02]  /*0930*/  ISETP.EQ.AND P1, PT, R4, RZ, P1 ;  /* 0x000000ff0400720c */ /* 0x000fe40000f22270 */
[----:B------:R-:W-:Y:S02]  /*0940*/  SEL R5, RZ, 0x1, !P0 ;  /* 0x00000001ff057807 */ /* 0x000fe40004000000 */
[----:B------:R-:W-:Y:S02]  /*0950*/  @P4 SEL R6, RZ, 0x1, P5 ;  /* 0x00000001ff064807 */ /* 0x000fe40002800000 */
[----:B------:R-:W-:Y:S02]  /*0960*/  SEL R2, RZ, 0x1, !P1 ;  /* 0x00000001ff027807 */ /* 0x000fe40004800000 */
[----:B------:R-:W-:Y:S01]  /*0970*/  LOP3.LUT R6, R6, R5, RZ, 0xc0, !PT ;  /* 0x0000000506067212 */ /* 0x000fe200078ec0ff */
[----:B------:R0:W2:Y:S01]  /*0980*/  @!UP1 SYNCS.EXCH.64 URZ, [UR6+0x138], UR4 ;  /* 0x00013804063f95b2 */ /* 0x0000a20008000100 */
[----:B------:R-:W-:Y:S01]  /*0990*/  SEL R2, R2, 0x2, P6 ;  /* 0x0000000202027807 */ /* 0x000fe20003000000 */
[----:B------:R-:W-:Y:S01]  /*09a0*/  NOP ;  /* 0x0000000000007918 */ /* 0x000fe20000000000 */
[----:B------:R-:W-:Y:S05]  /*09b0*/  @!P2 BRA `(.L_x_4) ;  /* 0x000000000008a947 */ /* 0x000fea0003800000 */
[----:B-12---:R-:W-:Y:S01]  /*09c0*/  UCGABAR_ARV ;  /* 0x00000000000079c7 */ /* 0x006fe20008000000 */
[----:B------:R-:W-:Y:S05]  /*09d0*/  BRA `(.L_x_5) ;  /* 0x0000000000047947 */ /* 0x000fea0003800000 */
.L_x_4:
[----:B-12---:R-:W-:Y:S01]  /*09e0*/  NOP ;  /* 0x0000000000007918 */ /* 0x006fe20000000000 */
.L_x_5:
[----:B------:R-:W1:Y:S01]  /*09f0*/  LDC R4, c[0x0][0x65c] ;  /* 0x00019700ff047b82 */ /* 0x000e620000000800 */
[----:B------:R-:W-:Y:S01]  /*0a00*/  IMAD.MOV.U32 R5, RZ, RZ, RZ ;  /* 0x000000ffff057224 */ /* 0x000fe200078e00ff */
[----:B-1----:R-:W-:Y:S01]  /*0a10*/  ISETP.NE.AND P4, PT, R4, 0x1, PT ;  /* 0x000000010400780c */ /* 0x002fe20003f85270 */
[----:B------:R-:W-:-:S12]  /*0a20*/  IMAD.U32 R4, RZ, RZ, UR8 ;  /* 0x00000008ff047e24 */ /* 0x000fd8000f8e00ff */
[----:B------:R-:W1:Y:S01]  /*0a30*/  @P4 LDC R15, c[0x0][0x10] ;  /* 0x00000400ff0f4b82 */ /* 0x000e620000000800 */
[----:B------:R-:W-:Y:S02]  /*0a40*/  @P4 IMAD.MOV.U32 R9, RZ, RZ, RZ ;  /* 0x000000ffff094224 */ /* 0x000fe400078e00ff */
[----:B------:R-:W-:-:S05]  /*0a50*/  @P4 IMAD.MOV.U32 R17, RZ, RZ, RZ ;  /* 0x000000ffff114224 */ /* 0x000fca00078e00ff */
[----:B------:R-:W2:Y:S01]  /*0a60*/  @!P4 LDC R13, c[0x0][0xc] ;  /* 0x00000300ff0dcb82 */ /* 0x000ea20000000800 */
[----:B-1----:R-:W-:-:S04]  /*0a70*/  @P4 IMAD.WIDE.U32 R14, R15, UR8, R8 ;  /* 0x000000080f0e4c25 */ /* 0x002fc8000f8e0008 */
[----:B--2---:R-:W-:-:S04]  /*0a80*/  @!P4 IMAD.WIDE.U32 R12, R8, R13, R4 ;  /* 0x0000000d080cc225 */ /* 0x004fc800078e0004 */
[----:B------:R-:W-:Y:S02]  /*0a90*/  @P4 IMAD.MOV.U32 R4, RZ, RZ, R14 ;  /* 0x000000ffff044224 */ /* 0x000fe400078e000e */
[----:B------:R-:W-:Y:S02]  /*0aa0*/  @P4 IMAD.IADD R5, R15, 0x1, R17 ;  /* 0x000000010f054824 */ /* 0x000fe400078e0211 */
[----:B------:R-:W-:Y:S02]  /*0ab0*/  @!P4 IMAD.MOV.U32 R4, RZ, RZ, R12 ;  /* 0x000000ffff04c224 */ /* 0x000fe400078e000c */
[----:B------:R-:W-:Y:S01]  /*0ac0*/  @!P4 IMAD.MOV.U32 R5, RZ, RZ, R13 ;  /* 0x000000ffff05c224 */ /* 0x000fe200078e000d */
[----:B------:R-:W-:Y:S06]  /*0ad0*/  @!P2 BRA `(.L_x_6) ;  /* 0x00000000000ca947 */ /* 0x000fec0003800000 */
[----:B------:R-:W-:Y:S01]  /*0ae0*/  UCGABAR_WAIT ;  /* 0x0000000000007dc7 */ /* 0x000fe20008000000 */
[----:B------:R-:W-:Y:S01]  /*0af0*/  CCTL.IVALL ;  /* 0x00000000ff00798f */ /* 0x000fe20002000000 */
[----:B------:R-:W-:Y:S05]  /*0b00*/  BRA `(.L_x_7) ;  /* 0x0000000000047947 */ /* 0x000fea0003800000 */
.L_x_6:
[----:B------:R-:W-:Y:S06]  /*0b10*/  BAR.SYNC.DEFER_BLOCKING 0x0 ;  /* 0x0000000000007b1d */ /* 0x000fec0000010000 */
.L_x_7:
[----:B------:R-:W-:Y:S05]  /*0b20*/  @!P3 BRA `(.L_x_8) ;  /* 0x0000004800f4b947 */ /* 0x000fea0003800000 */
[----:B------:R-:W-:-:S13]  /*0b30*/  ISETP.GT.U32.AND P0, PT, R16, 0x1, PT ;  /* 0x000000011000780c */ /* 0x000fda0003f04070 */
[----:B0-----:R-:W-:Y:S05]  /*0b40*/  @P0 EXIT ;  /* 0x000000000000094d */ /* 0x001fea0003800000 */
[----:B------:R-:W-:Y:S01]  /*0b50*/  ULDC.64 UR4, c[0x0][0x650] ;  /* 0x0001940000047ab9 */ /* 0x000fe20000000a00 */
[----:B------:R-:W-:Y:S01]  /*0b60*/  PRMT R14, RZ, 0x7610, R14 ;  /* 0x00007610ff0e7816 */ /* 0x000fe2000000000e */
[----:B------:R-:W-:Y:S01]  /*0b70*/  IMAD.MOV.U32 R71, RZ, RZ, -0x1 ;  /* 0xffffffffff477424 */ /* 0x000fe200078e00ff */
[----:B------:R-:W-:Y:S01]  /*0b80*/  ISETP.GE.U32.AND P0, PT, R4, UR4, PT ;  /* 0x0000000404007c0c */ /* 0x000fe2000bf06070 */
[----:B------:R-:W-:Y:S02]  /*0b90*/  IMAD.MOV.U32 R15, RZ, RZ, -0x1 ;  /* 0xffffffffff0f7424 */ /* 0x000fe400078e00ff */
[----:B------:R-:W-:Y:S01]  /*0ba0*/  IMAD.MOV.U32 R73, RZ, RZ, -0x1 ;  /* 0xffffffffff497424 */ /* 0x000fe200078e00ff */
[----:B------:R-:W-:-:S13]  /*0bb0*/  ISETP.GE.U32.AND.EX P0, PT, R5, UR5, PT, P0 ;  /* 0x0000000505007c0c */ /* 0x000fda000bf06100 */
[----:B------:R-:W-:Y:S05]  /*0bc0*/  @P0 BRA `(.L_x_9) ;  /* 0x0000000400240947 */ /* 0x000fea0003800000 */
[----:B------:R-:W0:Y:S01]  /*0bd0*/  LDC.64 R22, c[0x0][0x628] ;  /* 0x00018a00ff167b82 */ /* 0x000e220000000a00 */
[----:B------:R-:W-:Y:S02]  /*0be0*/  IMAD.MOV.U32 R12, RZ, RZ, R4 ;  /* 0x000000ffff0c7224 */ /* 0x000fe400078e0004 */
[----:B------:R-:W-:-:S05]  /*0bf0*/  IMAD.MOV.U32 R13, RZ, RZ, R5 ;  /* 0x000000ffff0d7224 */ /* 0x000fca00078e0005 */
[----:B------:R-:W1:Y:S08]  /*0c00*/  LDC R18, c[0x0][0x630] ;  /* 0x00018c00ff127b82 */ /* 0x000e700000000800 */
[----:B------:R-:W2:Y:S01]  /*0c10*/  LDC.64 R24, c[0x0][0x620] ;  /* 0x00018800ff187b82 */ /* 0x000ea20000000a00 */
[----:B0-----:R-:W-:-:S04]  /*0c20*/  ISETP.NE.U32.AND P0, PT, R22, RZ, PT ;  /* 0x000000ff1600720c */ /* 0x001fc80003f05070 */
[----:B------:R-:W-:-:S13]  /*0c30*/  ISETP.NE.AND.EX P0, PT, R23, RZ, PT, P0 ;  /* 0x000000ff1700720c */ /* 0x000fda0003f05300 */
[----:B-12---:R-:W-:Y:S05]  /*0c40*/  @!P0 BRA `(.L_x_10) ;  /* 0x0000000000288947 */ /* 0x006fea0003800000 */
[----:B------:R-:W0:Y:S02]  /*0c50*/  LDC R7, c[0x0][0x634] ;  /* 0x00018d00ff077b82 */ /* 0x000e240000000800 */
[----:B0-----:R-:W-:-:S05]  /*0c60*/  IADD3 R7, P0, R4, R7, RZ ;  /* 0x0000000704077210 */ /* 0x001fca0007f1e0ff */
[----:B------:R-:W-:-:S04]  /*0c70*/  IMAD.X R19, RZ, RZ, R5, P0 ;  /* 0x000000ffff137224 */ /* 0x000fc800000e0605 */
[----:B------:R-:W-:-:S04]  /*0c80*/  IMAD.WIDE.U32 R12, R19, R22, RZ ;  /* 0x00000016130c7225 */ /* 0x000fc800078e00ff */
[----:B------:R-:W-:-:S04]  /*0c90*/  IMAD.WIDE.U32 R14, P0, R7, R23, R12 ;  /* 0x00000017070e7225 */ /* 0x000fc8000780000c */
[----:B------:R-:W-:-:S04]  /*0ca0*/  IMAD.WIDE.U32 R12, R7, R22, RZ ;  /* 0x00000016070c7225 */ /* 0x000fc800078e00ff */
[----:B------:R-:W-:Y:S01]  /*0cb0*/  IMAD.X R17, RZ, RZ, RZ, P0 ;  /* 0x000000ffff117224 */ /* 0x000fe200000e06ff */
[----:B------:R-:W-:Y:S01]  /*0cc0*/  IADD3 RZ, P0, R13, R14, RZ ;  /* 0x0000000e0dff7210 */ /* 0x000fe20007f1e0ff */
[----:B------:R-:W-:-:S04]  /*0cd0*/  IMAD.MOV.U32 R16, RZ, RZ, R15 ;  /* 0x000000ffff107224 */ /* 0x000fc800078e000f */
[----:B------:R-:W-:-:S08]  /*0ce0*/  IMAD.WIDE.U32.X R12, R19, R23, R16, P0 ;  /* 0x00000017130c7225 */ /* 0x000fd000000e0410 */
.L_x_10:
[----:B------:R-:W0:Y:S01]  /*0cf0*/  LDC.64 R28, c[0x0][0x640] ;  /* 0x00019000ff1c7b82 */ /* 0x000e220000000a00 */
[--C-:B------:R-:W-:Y:S01]  /*0d00*/  SHF.R.U64 R73, R12, R18, R13.reuse ;  /* 0x000000120c497219 */ /* 0x100fe2000000120d */
[----:B------:R-:W-:Y:S01]  /*0d10*/  IMAD R27, R11, R20, R8 ;  /* 0x000000140b1b7224 */ /* 0x000fe200078e0208 */
[----:B------:R-:W-:Y:S01]  /*0d20*/  SHF.R.U32.HI R7, RZ, R18, R13 ;  /* 0x00000012ff077219 */ /* 0x000fe2000001160d */
[----:B------:R-:W-:Y:S01]  /*0d30*/  IMAD.MOV.U32 R23, RZ, RZ, 0x1 ;  /* 0x00000001ff177424 */ /* 0x000fe200078e00ff */
[----:B------:R-:W-:-:S03]  /*0d40*/  IADD3 R9, P0, RZ, -R73, RZ ;  /* 0x80000049ff097210 */ /* 0x000fc60007f1e0ff */
[----:B------:R-:W1:Y:S02]  /*0d50*/  LDC R22, c[0x0][0x618] ;  /* 0x00018600ff167b82 */ /* 0x000e640000000800 */
[----:B------:R-:W-:Y:S02]  /*0d60*/  IMAD.X R7, RZ, RZ, ~R7, P0 ;  /* 0x000000ffff077224 */ /* 0x000fe400000e0e07 */
[----:B------:R-:W-:-:S04]  /*0d70*/  IMAD.WIDE.U32 R12, R9, R24, R4 ;  /* 0x00000018090c7225 */ /* 0x000fc800078e0004 */
[----:B------:R-:W2:Y:S01]  /*0d80*/  LDC R18, c[0x0][0x608] ;  /* 0x00018200ff127b82 */ /* 0x000ea20000000800 */
[----:B------:R-:W-:Y:S02]  /*0d90*/  IMAD R14, R7, R24, RZ ;  /* 0x00000018070e7224 */ /* 0x000fe400078e02ff */
[----:B------:R-:W-:Y:S02]  /*0da0*/  IMAD.MOV.U32 R7, RZ, RZ, -0x1 ;  /* 0xffffffffff077424 */ /* 0x000fe400078e00ff */
[----:B------:R-:W-:-:S03]  /*0db0*/  IMAD R9, R9, R25, R14 ;  /* 0x0000001909097224 */ /* 0x000fc600078e020e */
[----:B------:R-:W3:Y:S01]  /*0dc0*/  LDC R26, c[0x0][0x658] ;  /* 0x00019600ff1a7b82 */ /* 0x000ee20000000800 */
[----:B------:R-:W-:Y:S01]  /*0dd0*/  IMAD.IADD R9, R13, 0x1, R9 ;  /* 0x000000010d097824 */ /* 0x000fe200078e0209 */
[----:B0-----:R-:W-:-:S04]  /*0de0*/  ISETP.NE.U32.AND P0, PT, R28, RZ, PT ;  /* 0x000000ff1c00720c */ /* 0x001fc80003f05070 */
[----:B------:R-:W-:Y:S02]  /*0df0*/  ISETP.NE.AND.EX P0, PT, R29, RZ, PT, P0 ;  /* 0x000000ff1d00720c */ /* 0x000fe40003f05300 */
[----:B------:R-:W0:Y:S01]  /*0e00*/  LDC R24, c[0x0][0x600] ;  /* 0x00018000ff187b82 */ /* 0x000e220000000800 */
[-CC-:B-1----:R-:W-:Y:S02]  /*0e10*/  SHF.R.U64 R16, R12, R22.reuse, R9.reuse ;  /* 0x000000160c107219 */ /* 0x182fe40000001209 */
[----:B------:R-:W-:-:S05]  /*0e20*/  SHF.R.U32.HI R9, RZ, R22, R9 ;  /* 0x00000016ff097219 */ /* 0x000fca0000011609 */
[----:B------:R-:W1:Y:S01]  /*0e30*/  LDC R19, c[0x0][0x648] ;  /* 0x00019200ff137b82 */ /* 0x000e620000000800 */
[-CC-:B--2---:R-:W-:Y:S02]  /*0e40*/  SHF.R.U64 R22, R16, R18.reuse, R9.reuse ;  /* 0x0000001210167219 */ /* 0x184fe40000001209 */
[----:B------:R-:W-:-:S05]  /*0e50*/  SHF.R.U32.HI R9, RZ, R18, R9 ;  /* 0x00000012ff097219 */ /* 0x000fca0000011609 */
[----:B------:R-:W2:Y:S01]  /*0e60*/  LDC R21, c[0x0][0x638] ;  /* 0x00018e00ff157b82 */ /* 0x000ea20000000800 */
[-CC-:B---3--:R-:W-:Y:S02]  /*0e70*/  SHF.R.U64 R18, R22, R26.reuse, R9.reuse ;  /* 0x0000001a16127219 */ /* 0x188fe40000001209 */
[-C--:B------:R-:W-:Y:S02]  /*0e80*/  SHF.L.U32 R7, R7, R26.reuse, RZ ;  /* 0x0000001a07077219 */ /* 0x080fe400000006ff */
[----:B------:R-:W-:Y:S01]  /*0e90*/  SHF.R.U32.HI R9, RZ, R26, R9 ;  /* 0x0000001aff097219 */ /* 0x000fe20000011609 */
[----:B------:R-:W-:Y:S01]  /*0ea0*/  IMAD.MOV.U32 R8, RZ, RZ, R18 ;  /* 0x000000ffff087224 */ /* 0x000fe200078e0012 */
[----:B------:R-:W-:Y:S01]  /*0eb0*/  LOP3.LUT R11, RZ, R7, RZ, 0x33, !PT ;  /* 0x00000007ff0b7212 */ /* 0x000fe200078e33ff */
[----:B------:R-:W3:Y:S01]  /*0ec0*/  LDC R25, c[0x0][0x610] ;  /* 0x00018400ff197b82 */ /* 0x000ee20000000800 */
[----:B------:R-:W-:Y:S05]  /*0ed0*/  @!P0 BRA `(.L_x_11) ;  /* 0x0000000000288947 */ /* 0x000fea0003800000 */
[----:B------:R-:W4:Y:S02]  /*0ee0*/  LDC R7, c[0x0][0x64c] ;  /* 0x00019300ff077b82 */ /* 0x000f240000000800 */
[----:B----4-:R-:W-:-:S05]  /*0ef0*/  IADD3 R7, P0, R18, R7, RZ ;  /* 0x0000000712077210 */ /* 0x010fca0007f1e0ff */
        /* <DEDUP_REMOVED lines=8> */
.L_x_11:
[----:B-1----:R-:W-:Y:S01]  /*0f80*/  SHF.R.U64 R9, R8, R19, R9 ;  /* 0x0000001308097219 */ /* 0x002fe20000001209 */
[----:B------:R-:W-:Y:S01]  /*0f90*/  IMAD.MOV.U32 R14, RZ, RZ, 0x1 ;  /* 0x00000001ff0e7424 */ /* 0x000fe200078e00ff */
[----:B------:R-:W-:Y:S01]  /*0fa0*/  LOP3.LUT R8, R22, R11, RZ, 0xc0, !PT ;  /* 0x0000000b16087212 */ /* 0x000fe200078ec0ff */
[----:B0-----:R-:W-:Y:S01]  /*0fb0*/  VIADD R11, R24, 0xffffffff ;  /* 0xffffffff180b7836 */ /* 0x001fe20000000000 */
[----:B------:R-:W-:Y:S01]  /*0fc0*/  SHF.L.U32 R7, R23, R26, RZ ;  /* 0x0000001a17077219 */ /* 0x000fe200000006ff */
[----:B------:R-:W-:Y:S01]  /*0fd0*/  IMAD.MOV R12, RZ, RZ, -R9 ;  /* 0x000000ffff0c7224 */ /* 0x000fe200078e0a09 */
[----:B------:R-:W-:Y:S02]  /*0fe0*/  SEL R10, R10, R27, !P4 ;  /* 0x0000001b0a0a7207 */ /* 0x000fe40006000000 */
[----:B------:R-:W-:Y:S01]  /*0ff0*/  LOP3.LUT R11, R16, R11, RZ, 0xc0, !PT ;  /* 0x0000000b100b7212 */ /* 0x000fe200078ec0ff */
[----:B------:R-:W-:Y:S02]  /*1000*/  IMAD R9, R7, R9, R8 ;  /* 0x0000000907097224 */ /* 0x000fe400078e0208 */
[----:B--2---:R-:W-:-:S02]  /*1010*/  IMAD R7, R12, R21, R18 ;  /* 0x000000150c077224 */ /* 0x004fc400078e0212 */
[----:B---3--:R-:W-:Y:S02]  /*1020*/  IMAD R10, R9, R25, R10 ;  /* 0x00000019090a7224 */ /* 0x008fe400078e020a */
[----:B------:R-:W-:-:S05]  /*1030*/  IMAD R7, R7, R24, R11 ;  /* 0x0000001807077224 */ /* 0x000fca00078e020b */
[----:B------:R-:W-:Y:S02]  /*1040*/  SEL R15, R7, R10, !P4 ;  /* 0x0000000a070f7207 */ /* 0x000fe40006000000 */
[----:B------:R-:W-:-:S07]  /*1050*/  SEL R71, R10, R7, !P4 ;  /* 0x000000070a477207 */ /* 0x000fce0006000000 */
.L_x_9:
[----:B------:R-:W-:-:S08]  /*1060*/  NOP ;  /* 0x0000000000007918 */ /* 0x000fd00000000000 */
[----:B------:R-:W0:Y:S02]  /*1070*/  USETMAXREG.TRY_ALLOC.CTAPOOL UP0, 0xe8 ;  /* 0x000000e8000079c8 */ /* 0x000e240008000600 */
[----:B0-----:R-:W-:-:S13]  /*1080*/  PLOP3.LUT P0, PT, PT, PT, UP0, 0x80, 0x0 ;  /* 0x000000000000781c */ /* 0x001fda0003f0f008 */
[----:B------:R-:W-:Y:S05]  /*1090*/  @!P0 BRA `(.L_x_9) ;  /* 0xfffffffc00f08947 */ /* 0x000fea000383ffff */
[----:B------:R-:W-:Y:S01]  /*10a0*/  ULDC.64 UR4, c[0x0][0x598] ;  /* 0x0001660000047ab9 */ /* 0x000fe20000000a00 */
[----:B------:R-:W-:Y:S01]  /*10b0*/  ULDC.64 UR16, c[0x0][0x208] ;  /* 0x0000820000107ab9 */ /* 0x000fe20000000a00 */
[----:B------:R-:W-:-:S04]  /*10c0*/  ISETP.NE.U32.AND P0, PT, RZ, UR4, PT ;  /* 0x00000004ff007c0c */ /* 0x000fc8000bf05070 */
[----:B------:R-:W-:-:S13]  /*10d0*/  ISETP.NE.AND.EX P0, PT, RZ, UR5, PT, P0 ;  /* 0x00000005ff007c0c */ /* 0x000fda000bf05300 */
[----:B------:R-:W-:Y:S05]  /*10e0*/  @!P0 BRA `(.L_x_12) ;  /* 0x00000000001c8947 */ /* 0x000fea0003800000 */
[----:B------:R-:W0:Y:S02]  /*10f0*/  LDC.64 R8, c[0x0][0x598] ;  /* 0x00016600ff087b82 */ /* 0x000e240000000a00 */
[----:B0-----:R-:W2:Y:S02]  /*1100*/  LDG.E.64 R8, desc[UR16][R8.64] ;  /* 0x0000001008087981 */ /* 0x001ea4000c1e1b00 */
[----:B--2---:R-:W-:-:S04]  /*1110*/  ISETP.NE.U32.AND P0, PT, R8, RZ, PT ;  /* 0x000000ff0800720c */ /* 0x004fc80003f05070 */
[----:B------:R-:W-:-:S13]  /*1120*/  ISETP.NE.AND.EX P0, PT, R9, RZ, PT, P0 ;  /* 0x000000ff0900720c */ /* 0x000fda0003f05300 */
[----:B------:R-:W-:Y:S05]  /*1130*/  @!P0 BRA `(.L_x_12) ;  /* 0x0000000000088947 */ /* 0x000fea0003800000 */
[----:B------:R0:W5:Y:S01]  /*1140*/  LD.E R7, desc[UR16][R8.64] ;  /* 0x0000001008077980 */ /* 0x000162000c101900 */
[----:B------:R-:W-:Y:S05]  /*1150*/  BRA `(.L_x_13) ;  /* 0x0000000000207947 */ /* 0x000fea0003800000 */
.L_x_12:
[----:B------:R-:W-:Y:S02]  /*1160*/  ULDC.64 UR4, c[0x0][0x588] ;  /* 0x0001620000047ab9 */ /* 0x000fe40000000a00 */
[----:B------:R-:W-:-:S04]  /*1170*/  ISETP.NE.U32.AND P0, PT, RZ, UR4, PT ;  /* 0x00000004ff007c0c */ /* 0x000fc8000bf05070 */
[----:B------:R-:W-:-:S13]  /*1180*/  ISETP.NE.AND.EX P0, PT, RZ, UR5, PT, P0 ;  /* 0x00000005ff007c0c */ /* 0x000fda000bf05300 */
[----:B------:R-:W-:Y:S05]  /*1190*/  @!P0 BRA `(.L_x_14) ;  /* 0x00000000000c8947 */ /* 0x000fea0003800000 */
[----:B------:R-:W0:Y:S02]  /*11a0*/  LDC.64 R8, c[0x0][0x588] ;  /* 0x00016200ff087b82 */ /* 0x000e240000000a00 */
[----:B0-----:R1:W5:Y:S01]  /*11b0*/  LDG.E R7, desc[UR16][R8.64] ;  /* 0x0000001008077981 */ /* 0x001362000c1e1900 */
[----:B------:R-:W-:Y:S05]  /*11c0*/  BRA `(.L_x_13) ;  /* 0x0000000000047947 */ /* 0x000fea0003800000 */
.L_x_14:
[----:B------:R-:W2:Y:S02]  /*11d0*/  LDC R7, c[0x0][0x580] ;  /* 0x00016000ff077b82 */ /* 0x000ea40000000800 */
.L_x_13:
[----:B------:R-:W-:Y:S02]  /*11e0*/  ULDC.64 UR4, c[0x0][0x5a0] ;  /* 0x0001680000047ab9 */ /* 0x000fe40000000a00 */
[----:B------:R-:W-:-:S04]  /*11f0*/  ISETP.NE.U32.AND P0, PT, RZ, UR4, PT ;  /* 0x00000004ff007c0c */ /* 0x000fc8000bf05070 */
[----:B------:R-:W-:-:S13]  /*1200*/  ISETP.NE.AND.EX P0, PT, RZ, UR5, PT, P0 ;  /* 0x00000005ff007c0c */ /* 0x000fda000bf05300 */
[----:B------:R-:W-:Y:S05]  /*1210*/  @!P0 BRA `(.L_x_15) ;  /* 0x00000000001c8947 */ /* 0x000fea0003800000 */
[----:B01----:R-:W0:Y:S02]  /*1220*/  LDC.64 R8, c[0x0][0x5a0] ;  /* 0x00016800ff087b82 */ /* 0x003e240000000a00 */
[----:B0-----:R-:W3:Y:S02]  /*1230*/  LDG.E.64 R8, desc[UR16][R8.64] ;  /* 0x0000001008087981 */ /* 0x001ee4000c1e1b00 */
[----:B---3--:R-:W-:-:S04]  /*1240*/  ISETP.NE.U32.AND P0, PT, R8, RZ, PT ;  /* 0x000000ff0800720c */ /* 0x008fc80003f05070 */
[----:B------:R-:W-:-:S13]  /*1250*/  ISETP.NE.AND.EX P0, PT, R9, RZ, PT, P0 ;  /* 0x000000ff0900720c */ /* 0x000fda0003f05300 */
[----:B------:R-:W-:Y:S05]  /*1260*/  @!P0 BRA `(.L_x_15) ;  /* 0x0000000000088947 */ /* 0x000fea0003800000 */
[----:B------:R0:W5:Y:S01]  /*1270*/  LD.E R12, desc[UR16][R8.64] ;  /* 0x00000010080c7980 */ /* 0x000162000c101900 */
[----:B------:R-:W-:Y:S05]  /*1280*/  BRA `(.L_x_16) ;  /* 0x0000000000207947 */ /* 0x000fea0003800000 */
.L_x_15:
[----:B------:R-:W-:Y:S02]  /*1290*/  ULDC.64 UR4, c[0x0][0x590] ;  /* 0x0001640000047ab9 */ /* 0x000fe40000000a00 */
[----:B------:R-:W-:-:S04]  /*12a0*/  ISETP.NE.U32.AND P0, PT, RZ, UR4, PT ;  /* 0x00000004ff007c0c */ /* 0x000fc8000bf05070 */
[----:B------:R-:W-:-:S13]  /*12b0*/  ISETP.NE.AND.EX P0, PT, RZ, UR5, PT, P0 ;  /* 0x00000005ff007c0c */ /* 0x000fda000bf05300 */
[----:B------:R-:W-:Y:S05]  /*12c0*/  @!P0 BRA `(.L_x_17) ;  /* 0x00000000000c8947 */ /* 0x000fea0003800000 */
[----:B------:R-:W3:Y:S02]  /*12d0*/  LDC.64 R12, c[0x0][0x590] ;  /* 0x00016400ff0c7b82 */ /* 0x000ee40000000a00 */
[----:B---3--:R3:W5:Y:S01]  /*12e0*/  LDG.E R12, desc[UR16][R12.64] ;  /* 0x000000100c0c7981 */ /* 0x008762000c1e1900 */
[----:B------:R-:W-:Y:S05]  /*12f0*/  BRA `(.L_x_16) ;  /* 0x0000000000047947 */ /* 0x000fea0003800000 */
.L_x_17:
[----:B------:R-:W4:Y:S02]  /*1300*/  LDC R12, c[0x0][0x584] ;  /* 0x00016100ff0c7b82 */ /* 0x000f240000000800 */
.L_x_16:
[----:B------:R-:W-:-:S13]  /*1310*/  LOP3.LUT P0, RZ, R14, 0xff, RZ, 0xc0, !PT ;  /* 0x000000ff0eff7812 */ /* 0x000fda000780c0ff */
[----:B------:R-:W-:Y:S05]  /*1320*/  @!P0 EXIT ;  /* 0x000000000000894d */ /* 0x000fea0003800000 */
[----:B------:R-:W-:Y:S01]  /*1330*/  ULDC UR4, c[0x0][0x28c] ;  /* 0x0000a30000047ab9 */ /* 0x000fe20000000800 */
[----:B------:R-:W-:Y:S01]  /*1340*/  LOP3.LUT R81, R2, 0x1, RZ, 0xfc, !PT ;  /* 0x0000000102517812 */ /* 0x000fe200078efcff */
[----:B------:R-:W-:-:S04]  /*1350*/  UIADD3 UR4, UR4, 0x3f, URZ ;  /* 0x0000003f04047890 */ /* 0x000fc8000fffe03f */
[----:B------:R-:W-:-:S04]  /*1360*/  USHF.R.S32.HI UR5, URZ, 0x1f, UR4 ;  /* 0x0000001f3f057899 */ /* 0x000fc80008011404 */
[----:B------:R-:W-:-:S03]  /*1370*/  ULEA.HI UR5, UR5, UR4, URZ, 0x6 ;  /* 0x0000000405057291 */ /* 0x000fc6000f8f303f */
[----:B------:R-:W-:Y:S01]  /*1380*/  UMOV UR4, URZ ;  /* 0x0000003f00047c82 */ /* 0x000fe20008000000 */
[----:B------:R-:W-:-:S03]  /*1390*/  USHF.R.S32.HI UR9, URZ, 0x6, UR5 ;  /* 0x000000063f097899 */ /* 0x000fc60008011405 */
[----:B------:R-:W-:-:S09]  /*13a0*/  UMOV UR5, URZ ;  /* 0x0000003f00057c82 */ /* 0x000fd20008000000 */
.L_x_108:
[----:B01----:R-:W-:Y:S01]  /*13b0*/  LOP3.LUT R8, R0, 0x80, RZ, 0xc0, !PT ;  /* 0x0000008000087812 */ /* 0x003fe200078ec0ff */
[----:B------:R-:W0:Y:S01]  /*13c0*/  S2UR UR13, SR_CgaCtaId ;  /* 0x00000000000d79c3 */ /* 0x000e220000008800 */
[----:B------:R-:W-:Y:S01]  /*13d0*/  UMOV UR12, 0x400 ;  /* 0x00000400000c7882 */ /* 0x000fe20000000000 */
[----:B------:R-:W-:Y:S01]  /*13e0*/  UMOV UR6, URZ ;  /* 0x0000003f00067c82 */ /* 0x000fe20008000000 */
[----:B------:R-:W-:Y:S01]  /*13f0*/  SHF.R.U32.HI R8, RZ, 0x7, R8 ;  /* 0x00000007ff087819 */ /* 0x000fe20000011608 */
[----:B------:R-:W-:Y:S01]  /*1400*/  UMOV UR7, URZ ;  /* 0x0000003f00077c82 */ /* 0x000fe20008000000 */
[----:B------:R-:W-:Y:S01]  /*1410*/  UMOV UR18, UR5 ;  /* 0x0000000500127c82 */ /* 0x000fe20008000000 */
[----:B------:R-:W-:Y:S01]  /*1420*/  CS2R R16, SRZ ;  /* 0x0000000000107805 */ /* 0x000fe2000001ff00 */
[----:B---3--:R-:W-:Y:S01]  /*1430*/  IMAD.MOV.U32 R13, RZ, RZ, RZ ;  /* 0x000000ffff0d7224 */ /* 0x008fe200078e00ff */
[----:B------:R-:W1:Y:S01]  /*1440*/  LDC R9, c[0x0][0x28c] ;  /* 0x0000a300ff097b82 */ /* 0x000e620000000800 */
[----:B------:R-:W3:Y:S01]  /*1450*/  SHFL.IDX PT, R8, R8, RZ, 0x1f ;  /* 0x00001fff08087589 */ /* 0x000ee200000e0000 */
[----:B------:R-:W-:-:S02]  /*1460*/  CS2R R18, SRZ ;  /* 0x0000000000127805 */ /* 0x000fc4000001ff00 */
[----:B------:R-:W-:Y:S02]  /*1470*/  CS2R R20, SRZ ;  /* 0x0000000000147805 */ /* 0x000fe4000001ff00 */
[----:B------:R-:W-:Y:S02]  /*1480*/  CS2R R22, SRZ ;  /* 0x0000000000167805 */ /* 0x000fe4000001ff00 */
[----:B------:R-:W-:Y:S02]  /*1490*/  CS2R R56, SRZ ;  /* 0x0000000000387805 */ /* 0x000fe4000001ff00 */
[----:B------:R-:W-:Y:S02]  /*14a0*/  CS2R R58, SRZ ;  /* 0x00000000003a7805 */ /* 0x000fe4000001ff00 */
[----:B------:R-:W-:Y:S02]  /*14b0*/  CS2R R60, SRZ ;  /* 0x00000000003c7805 */ /* 0x000fe4000001ff00 */
[----:B------:R-:W-:-:S02]  /*14c0*/  CS2R R62, SRZ ;  /* 0x00000000003e7805 */ /* 0x000fc4000001ff00 */
[----:B------:R-:W-:Y:S02]  /*14d0*/  CS2R R64, SRZ ;  /* 0x0000000000407805 */ /* 0x000fe4000001ff00 */
[----:B------:R-:W-:Y:S02]  /*14e0*/  CS2R R66, SRZ ;  /* 0x0000000000427805 */ /* 0x000fe4000001ff00 */
[----:B------:R-:W-:Y:S01]  /*14f0*/  CS2R R68, SRZ ;  /* 0x0000000000447805 */ /* 0x000fe2000001ff00 */
[----:B------:R-:W-:Y:S01]  /*1500*/  IMAD.MOV.U32 R70, RZ, RZ, RZ ;  /* 0x000000ffff467224 */ /* 0x000fe200078e00ff */
[----:B------:R-:W-:Y:S01]  /*1510*/  CS2R R74, SRZ ;  /* 0x00000000004a7805 */ /* 0x000fe2000001ff00 */
[----:B------:R-:W-:Y:S01]  /*1520*/  IMAD.MOV.U32 R72, RZ, RZ, RZ ;  /* 0x000000ffff487224 */ /* 0x000fe200078e00ff */
[----:B------:R-:W-:Y:S02]  /*1530*/  CS2R R76, SRZ ;  /* 0x00000000004c7805 */ /* 0x000fe4000001ff00 */
[----:B------:R-:W-:Y:S01]  /*1540*/  CS2R R78, SRZ ;  /* 0x00000000004e7805 */ /* 0x000fe2000001ff00 */
[----:B------:R-:W-:Y:S01]  /*1550*/  IMAD.MOV.U32 R80, RZ, RZ, RZ ;  /* 0x000000ffff507224 */ /* 0x000fe200078e00ff */
[----:B----4-:R-:W-:Y:S01]  /*1560*/  CS2R R24, SRZ ;  /* 0x0000000000187805 */ /* 0x010fe2000001ff00 */
[----:B------:R-:W-:Y:S01]  /*1570*/  IMAD.U32 R14, RZ, RZ, UR4 ;  /* 0x00000004ff0e7e24 */ /* 0x000fe2000f8e00ff */
[----:B------:R-:W-:-:S02]  /*1580*/  CS2R R26, SRZ ;  /* 0x00000000001a7805 */ /* 0x000fc4000001ff00 */
[----:B------:R-:W-:Y:S02]  /*1590*/  CS2R R28, SRZ ;  /* 0x00000000001c7805 */ /* 0x000fe4000001ff00 */
[----:B------:R-:W-:Y:S02]  /*15a0*/  CS2R R30, SRZ ;  /* 0x00000000001e7805 */ /* 0x000fe4000001ff00 */
[----:B------:R-:W-:Y:S02]  /*15b0*/  CS2R R32, SRZ ;  /* 0x0000000000207805 */ /* 0x000fe4000001ff00 */
[----:B-1----:R-:W-:Y:S02]  /*15c0*/  ISETP.GE.AND P0, PT, R9, 0x1, PT ;  /* 0x000000010900780c */ /* 0x002fe40003f06270 */
[----:B------:R-:W-:Y:S02]  /*15d0*/  CS2R R34, SRZ ;  /* 0x0000000000227805 */ /* 0x000fe4000001ff00 */
[----:B---3--:R-:W-:-:S02]  /*15e0*/  R2UR UR8, R8 ;  /* 0x00000000080872ca */ /* 0x008fc400000e0000 */
        /* <DEDUP_REMOVED lines=8> */
[----:B------:R-:W-:Y:S02]  /*1670*/  CS2R R52, SRZ ;  /* 0x0000000000347805 */ /* 0x000fe4000001ff00 */
[----:B------:R-:W-:Y:S01]  /*1680*/  CS2R R54, SRZ ;  /* 0x0000000000367805 */ /* 0x000fe2000001ff00 */
[----:B------:R-:W-:-:S04]  /*1690*/  ULEA.HI UR10, UR8, UR8, URZ, 0x1 ;  /* 0x00000008080a7291 */ /* 0x000fc8000f8f083f */
[----:B------:R-:W-:Y:S02]  /*16a0*/  ULOP3.LUT UR11, UR10, 0xffffe, URZ, 0xc0, !UPT ;  /* 0x000ffffe0a0b7892 */ /* 0x000fe4000f8ec03f */
[----:B0-----:R-:W-:Y:S02]  /*16b0*/  ULEA UR10, UR13, UR12, 0x18 ;  /* 0x0000000c0d0a7291 */ /* 0x001fe4000f8ec03f */
[----:B------:R-:W-:-:S03]  /*16c0*/  UIADD3 UR11, UR8, -UR11, URZ ;  /* 0x8000000b080b7290 */ /* 0x000fc6000fffe03f */
[----:B------:R-:W-:Y:S01]  /*16d0*/  UMOV UR8, URZ ;  /* 0x0000003f00087c82 */ /* 0x000fe20008000000 */
[----:B------:R-:W-:-:S04]  /*16e0*/  ULEA UR11, UR11, UR10, 0xc ;  /* 0x0000000a0b0b7291 */ /* 0x000fc8000f8e603f */
[----:B------:R-:W-:-:S04]  /*16f0*/  UIADD3 UR11, UR11, 0x200, URZ ;  /* 0x000002000b0b7890 */ /* 0x000fc8000fffe03f */
[----:B------:R-:W-:-:S04]  /*1700*/  USHF.R.U32.HI UR11, URZ, 0x4, UR11 ;  /* 0x000000043f0b7899 */ /* 0x000fc8000801160b */
[----:B------:R-:W-:Y:S01]  /*1710*/  ULOP3.LUT UR11, UR11, 0x3fff, URZ, 0xc0, !UPT ;  /* 0x00003fff0b0b7892 */ /* 0x000fe2000f8ec03f */
[----:B------:R-:W-:Y:S11]  /*1720*/  @!P0 BRA `(.L_x_18) ;  /* 0x0000000400748947 */ /* 0x000ff60003800000 */
[----:B------:R-:W-:-:S13]  /*1730*/  ISETP.NE.AND P1, PT, R81, 0x3, PT ;  /* 0x000000035100780c */ /* 0x000fda0003f25270 */
[----:B------:R-:W-:Y:S05]  /*1740*/  @!P1 BRA `(.L_x_19) ;  /* 0x0000000000049947 */ /* 0x000fea0003800000 */
[----:B------:R-:W-:Y:S01]  /*1750*/  BPT.TRAP 0x1 ;  /* 0x000000040000795c */ /* 0x000fe20000300000 */
.L_x_19:
[----:B------:R-:W-:Y:S01]  /*1760*/  ULEA UR6, UR5, UR10, 0x3 ;  /* 0x0000000a05067291 */ /* 0x000fe2000f8e183f */
[----:B------:R-:W-:-:S05]  /*1770*/  IMAD.U32 R8, RZ, RZ, UR4 ;  /* 0x00000004ff087e24 */ /* 0x000fca000f8e00ff */
[----:B------:R-:W-:-:S04]  /*1780*/  SHF.L.U32 R8, R8, 0x1f, RZ ;  /* 0x0000001f08087819 */ /* 0x000fc800000006ff */
[----:B------:R0:W1:Y:S01]  /*1790*/  SYNCS.PHASECHK.TRANS64.TRYWAIT P0, [UR6], R8 ;  /* 0x00000008ff0075a7 */ /* 0x0000620008000146 */
[----:B------:R-:W-:Y:S05]  /*17a0*/  @!P1 BRA `(.L_x_20) ;  /* 0x0000000000049947 */ /* 0x000fea0003800000 */
[----:B------:R-:W-:Y:S01]  /*17b0*/  BPT.TRAP 0x1 ;  /* 0x000000040000795c */ /* 0x000fe20000300000 */
.L_x_20:
[----:B-1----:R-:W-:Y:S05]  /*17c0*/  @P0 BRA `(.L_x_21) ;  /* 0x0000000000080947 */ /* 0x002fea0003800000 */
[----:B------:R-:W1:Y:S02]  /*17d0*/  SYNCS.PHASECHK.TRANS64.TRYWAIT P0, [UR6], R8 ;  /* 0x00000008ff0075a7 */ /* 0x000e640008000146 */
[----:B-1----:R-:W-:Y:S05]  /*17e0*/  @!P0 BRA `(.L_x_22) ;  /* 0x0000005c00588947 */ /* 0x002fea0003800000 */
.L_x_21:
[----:B------:R-:W-:Y:S01]  /*17f0*/  UIADD3 UR6, UR10, 0x24200, URZ ;  /* 0x000242000a067890 */ /* 0x000fe2000fffe03f */
[----:B------:R-:W-:Y:S01]  /*1800*/  WARPGROUP.ARRIVE ;  /* 0x00000000000079c5 */ /* 0x000fe20000000000 */
[----:B------:R-:W-:Y:S01]  /*1810*/  ULOP3.LUT UR12, UR11, 0x10000, URZ, 0xfc, !UPT ;  /* 0x000100000b0c7892 */ /* 0x000fe2000f8efc3f */
[----:B------:R-:W-:Y:S01]  /*1820*/  CS2R R16, SRZ ;  /* 0x0000000000107805 */ /* 0x000fe2000001ff00 */
[----:B------:R-:W-:Y:S01]  /*1830*/  USHF.R.U32.HI UR6, URZ, 0x4, UR6 ;  /* 0x000000043f067899 */ /* 0x000fe20008011606 */
[----:B------:R-:W-:Y:S01]  /*1840*/  IMAD.MOV.U32 R13, RZ, RZ, RZ ;  /* 0x000000ffff0d7224 */ /* 0x000fe200078e00ff */
[----:B------:R-:W-:Y:S01]  /*1850*/  ULEA UR12, UR5, UR12, 0x9 ;  /* 0x0000000c050c7291 */ /* 0x000fe2000f8e483f */
[----:B------:R-:W-:Y:S01]  /*1860*/  CS2R R18, SRZ ;  /* 0x0000000000127805 */ /* 0x000fe2000001ff00 */
[----:B------:R-:W-:Y:S01]  /*1870*/  ULOP3.LUT UR6, UR6, 0x3fff, URZ, 0xc0, !UPT ;  /* 0x00003fff06067892 */ /* 0x000fe2000f8ec03f */
[----:B------:R-:W-:Y:S01]  /*1880*/  CS2R R20, SRZ ;  /* 0x0000000000147805 */ /* 0x000fe2000001ff00 */
[----:B------:R-:W-:Y:S01]  /*1890*/  UMOV UR13, 0x80000020 ;  /* 0x80000020000d7882 */ /* 0x000fe20000000000 */
[----:B------:R-:W-:Y:S01]  /*18a0*/  UMOV UR15, 0x80000020 ;  /* 0x80000020000f7882 */ /* 0x000fe20000000000 */
[----:B------:R-:W-:Y:S01]  /*18b0*/  ULOP3.LUT UR6, UR6, 0x10000, URZ, 0xfc, !UPT ;  /* 0x0001000006067892 */ /* 0x000fe2000f8efc3f */
[----:B------:R-:W-:Y:S01]  /*18c0*/  CS2R R22, SRZ ;  /* 0x0000000000167805 */ /* 0x000fe2000001ff00 */
[----:B------:R-:W-:Y:S01]  /*18d0*/  ULDC UR7, c[0x0][0x50c] ;  /* 0x0001430000077ab9 */ /* 0x000fe20000000800 */
[----:B------:R-:W-:Y:S01]  /*18e0*/  CS2R R56, SRZ ;  /* 0x0000000000387805 */ /* 0x000fe2000001ff00 */
[----:B------:R-:W-:Y:S01]  /*18f0*/  ULEA UR14, UR5, UR6, 0x8 ;  /* 0x00000006050e7291 */ /* 0x000fe2000f8e403f */
[----:B------:R-:W-:Y:S01]  /*1900*/  CS2R R58, SRZ ;  /* 0x00000000003a7805 */ /* 0x000fe2000001ff00 */
[----:B------:R-:W-:Y:S01]  /*1910*/  UISETP.NE.AND UP0, UPT, UR7, 0x2, UPT ;  /* 0x000000020700788c */ /* 0x000fe2000bf05270 */
[----:B------:R-:W-:Y:S01]  /*1920*/  CS2R R60, SRZ ;  /* 0x00000000003c7805 */ /* 0x000fe2000001ff00 */
[----:B------:R-:W-:Y:S01]  /*1930*/  UMOV UR6, 0x2 ;  /* 0x0000000200067882 */ /* 0x000fe20000000000 */
[----:B------:R-:W-:Y:S01]  /*1940*/  CS2R R62, SRZ ;  /* 0x00000000003e7805 */ /* 0x000fe2000001ff00 */
[----:B------:R-:W-:Y:S01]  /*1950*/  USEL UR7, URZ, 0x1, UP0 ;  /* 0x000000013f077887 */ /* 0x000fe20008000000 */
[----:B------:R-:W-:-:S02]  /*1960*/  CS2R R64, SRZ ;  /* 0x0000000000407805 */ /* 0x000fc4000001ff00 */
[----:B------:R-:W-:Y:S01]  /*1970*/  CS2R R66, SRZ ;  /* 0x0000000000427805 */ /* 0x000fe2000001ff00 */
[----:B------:R-:W-:Y:S01]  /*1980*/  QGMMA.64x64x32.F32.E5M2.E5M2 R24, gdesc[UR12], RZ, !UPT ;  /* 0x00e000000c1879f3 */ /* 0x000fe2000c7038ff */
[----:B------:R-:W-:Y:S01]  /*1990*/  UIADD3 UR12, UR12, 0x2, URZ ;  /* 0x000000020c0c7890 */ /* 0x000fe2000fffe03f */
[----:B------:R-:W-:Y:S02]  /*19a0*/  CS2R R68, SRZ ;  /* 0x0000000000447805 */ /* 0x000fe4000001ff00 */
[----:B------:R-:W-:Y:S01]  /*19b0*/  ISETP.NE.AND P0, PT, RZ, UR7, PT ;  /* 0x00000007ff007c0c */ /* 0x000fe2000bf05270 */
[----:B------:R-:W-:Y:S01]  /*19c0*/  UIADD3 UR14, UR14, 0x2, URZ ;  /* 0x000000020e0e7890 */ /* 0x000fe2000fffe03f */
[----:B------:R-:W-:Y:S01]  /*19d0*/  IMAD.MOV.U32 R70, RZ, RZ, RZ ;  /* 0x000000ffff467224 */ /* 0x000fe200078e00ff */
[----:B------:R-:W-:Y:S01]  /*19e0*/  UMOV UR13, 0x80000020 ;  /* 0x80000020000d7882 */ /* 0x000fe20000000000 */
[----:B------:R-:W-:Y:S01]  /*19f0*/  UMOV UR15, 0x80000020 ;  /* 0x80000020000f7882 */ /* 0x000fe20000000000 */
[----:B------:R-:W-:Y:S01]  /*1a00*/  IMAD.MOV.U32 R72, RZ, RZ, RZ ;  /* 0x000000ffff487224 */ /* 0x000fe200078e00ff */
[----:B------:R-:W-:-:S02]  /*1a10*/  CS2R R74, SRZ ;  /* 0x00000000004a7805 */ /* 0x000fc4000001ff00 */
[----:B------:R-:W-:Y:S02]  /*1a20*/  CS2R R76, SRZ ;  /* 0x00000000004c7805 */ /* 0x000fe4000001ff00 */
[----:B------:R-:W-:Y:S01]  /*1a30*/  CS2R R78, SRZ ;  /* 0x00000000004e7805 */ /* 0x000fe2000001ff00 */
[----:B------:R-:W-:Y:S01]  /*1a40*/  IMAD.MOV.U32 R80, RZ, RZ, RZ ;  /* 0x000000ffff507224 */ /* 0x000fe200078e00ff */
[----:B------:R-:W-:Y:S01]  /*1a50*/  QGMMA.64x64x32.F32.E5M2.E5M2 R24, gdesc[UR12], R24, gsb0 ;  /* 0x00e000000c1879f3 */ /* 0x000fe20008003818 */
[----:B------:R-:W-:Y:S05]  /*1a60*/  @!P0 BRA `(.L_x_23) ;  /* 0x0000000000888947 */ /* 0x000fea0003800000 */
[----:B------:R-:W-:Y:S02]  /*1a70*/  WARPGROUP.DEPBAR.LE gsb0, 0x0 ;  /* 0x00008000000079c5 */ /* 0x000fe40000010000 */
[----:B------:R-:W-:-:S01]  /*1a80*/  FADD R79, RZ, R24 ;  /* 0x00000018ff4f7221 */ /* 0x000fc20000000000 */
[----:B------:R-:W-:Y:S01]  /*1a90*/  FADD R80, RZ, R25 ;  /* 0x00000019ff507221 */ /* 0x000fe20000000000 */
        /* <DEDUP_REMOVED lines=30> */
[----:B------:R-:W-:-:S06]  /*1c80*/  UMOV UR6, URZ ;  /* 0x0000003f00067c82 */ /* 0x000fcc0008000000 */
.L_x_23:
[----:B------:R-:W-:-:S04]  /*1c90*/  UIADD3 UR18, UR5, 0x1, URZ ;  /* 0x0000000105127890 */ /* 0x000fc8000fffe03f */
[----:B------:R-:W-:-:S04]  /*1ca0*/  UISETP.NE.AND UP0, UPT, UR18, 0x12, UPT ;  /* 0x000000121200788c */ /* 0x000fc8000bf05270 */
[----:B------:R-:W-:Y:S02]  /*1cb0*/  USEL UR8, URZ, 0x1, UP0 ;  /* 0x000000013f087887 */ /* 0x000fe40008000000 */
[----:B------:R-:W-:Y:S02]  /*1cc0*/  USEL UR18, UR18, URZ, UP0 ;  /* 0x0000003f12127287 */ /* 0x000fe40008000000 */
[----:B------:R-:W-:-:S06]  /*1cd0*/  ULOP3.LUT UR8, UR4, UR8, URZ, 0x3c, !UPT ;  /* 0x0000000804087292 */ /* 0x000fcc000f8e3c3f */
[----:B------:R-:W-:Y:S01]  /*1ce0*/  IMAD.U32 R14, RZ, RZ, UR8 ;  /* 0x00000008ff0e7e24 */ /* 0x000fe2000f8e00ff */
[----:B------:R-:W-:-:S06]  /*1cf0*/  UMOV UR8, 0x1 ;  /* 0x0000000100087882 */ /* 0x000fcc0000000000 */
.L_x_18:
[----:B------:R-:W-:-:S04]  /*1d00*/  UISETP.LT.AND UP0, UPT, UR9, 0x1, UPT ;  /* 0x000000010900788c */ /* 0x000fc8000bf01270 */
[----:B------:R-:W-:-:S04]  /*1d10*/  USEL UR12, UR9, 0x1, UP0 ;  /* 0x00000001090c7887 */ /* 0x000fc80008000000 */
[----:B------:R-:W-:-:S04]  /*1d20*/  UIADD3 UR12, UR9, -UR12, URZ ;  /* 0x8000000c090c7290 */ /* 0x000fc8000fffe03f */
[----:B------:R-:W-:-:S06]  /*1d30*/  UISETP.GE.AND UP0, UPT, UR12, 0x1, UPT ;  /* 0x000000010c00788c */ /* 0x000fcc000bf06270 */
[----:B------:R-:W-:-:S13]  /*1d40*/  PLOP3.LUT P0, PT, PT, PT, UP0, 0x80, 0x0 ;  /* 0x000000000000781c */ /* 0x000fda0003f0f008 */
[----:B------:R-:W-:Y:S05]  /*1d50*/  @!P0 BRA `(.L_x_24) ;  /* 0x0000000400888947 */ /* 0x000fea0003800000 */
[----:B01----:R-:W-:Y:S01]  /*1d60*/  IMAD.U32 R8, RZ, RZ, UR12 ;  /* 0x0000000cff087e24 */ /* 0x003fe2000f8e00ff */
[----:B------:R-:W-:Y:S01]  /*1d70*/  ULDC UR19, c[0x0][0x50c] ;  /* 0x0001430000137ab9 */ /* 0x000fe20000000800 */
[----:B------:R-:W-:-:S07]  /*1d80*/  IMAD.U32 R9, RZ, RZ, UR5 ;  /* 0x00000005ff097e24 */ /* 0x000fce000f8e00ff */
.L_x_32:
[----:B------:R-:W-:-:S13]  /*1d90*/  ISETP.NE.AND P1, PT, R81, 0x3, PT ;  /* 0x000000035100780c */ /* 0x000fda0003f25270 */
[----:B------:R-:W-:Y:S05]  /*1da0*/  @!P1 BRA `(.L_x_25) ;  /* 0x0000000000049947 */ /* 0x000fea0003800000 */
[----:B------:R-:W-:Y:S01]  /*1db0*/  BPT.TRAP 0x1 ;  /* 0x000000040000795c */ /* 0x000fe20000300000 */
.L_x_25:
[----:B------:R-:W0:Y:S01]  /*1dc0*/  S2UR UR12, SR_CgaCtaId ;  /* 0x00000000000c79c3 */ /* 0x000e220000008800 */
[----:B------:R-:W-:Y:S01]  /*1dd0*/  UMOV UR10, 0x400 ;  /* 0x00000400000a7882 */ /* 0x000fe20000000000 */
[----:B------:R-:W-:Y:S01]  /*1de0*/  SHF.L.U32 R10, R14, 0x1f, RZ ;  /* 0x0000001f0e0a7819 */ /* 0x000fe200000006ff */
[----:B0-----:R-:W-:-:S04]  /*1df0*/  ULEA UR10, UR12, UR10, 0x18 ;  /* 0x0000000a0c0a7291 */ /* 0x001fc8000f8ec03f */
[----:B------:R-:W-:-:S09]  /*1e00*/  ULEA UR12, UR18, UR10, 0x3 ;  /* 0x0000000a120c7291 */ /* 0x000fd2000f8e183f */
[----:B------:R0:W1:Y:S01]  /*1e10*/  SYNCS.PHASECHK.TRANS64.TRYWAIT P0, [UR12], R10 ;  /* 0x0000000aff0075a7 */ /* 0x000062000800014c */
[----:B------:R-:W-:Y:S05]  /*1e20*/  @!P1 BRA `(.L_x_26) ;  /* 0x0000000000049947 */ /* 0x000fea0003800000 */
[----:B------:R-:W-:Y:S01]  /*1e30*/  BPT.TRAP 0x1 ;  /* 0x000000040000795c */ /* 0x000fe20000300000 */
.L_x_26:
[----:B-1----:R-:W-:Y:S05]  /*1e40*/  @P0 BRA `(.L_x_27) ;  /* 0x0000000000080947 */ /* 0x002fea0003800000 */
[----:B------:R-:W1:Y:S02]  /*1e50*/  SYNCS.PHASECHK.TRANS64.TRYWAIT P0, [UR12], R10 ;  /* 0x0000000aff0075a7 */ /* 0x000e64000800014c */
[----:B-1----:R-:W-:Y:S05]  /*1e60*/  @!P0 BRA `(.L_x_28) ;  /* 0x0000005400d08947 */ /* 0x002fea0003800000 */
.L_x_27:
[----:B------:R-:W-:Y:S01]  /*1e70*/  UIADD3 UR12, UR10, 0x24200, URZ ;  /* 0x000242000a0c7890 */ /* 0x000fe2000fffe03f */
[----:B------:R-:W-:Y:S01]  /*1e80*/  WARPGROUP.ARRIVE ;  /* 0x00000000000079c5 */ /* 0x000fe20000000000 */
[----:B------:R-:W-:Y:S02]  /*1e90*/  UISETP.NE.AND UP0, UPT, UR7, URZ, UPT ;  /* 0x0000003f0700728c */ /* 0x000fe4000bf05270 */
[----:B------:R-:W-:Y:S02]  /*1ea0*/  USHF.R.U32.HI UR12, URZ, 0x4, UR12 ;  /* 0x000000043f0c7899 */ /* 0x000fe4000801160c */
[----:B------:R-:W-:Y:S02]  /*1eb0*/  USEL UR8, UR8, URZ, !UP0 ;  /* 0x0000003f08087287 */ /* 0x000fe4000c000000 */
[----:B------:R-:W-:Y:S02]  /*1ec0*/  ULOP3.LUT UR7, UR12, 0x3fff, URZ, 0xc0, !UPT ;  /* 0x00003fff0c077892 */ /* 0x000fe4000f8ec03f */
[----:B------:R-:W-:-:S02]  /*1ed0*/  ULOP3.LUT UR12, UR11, 0x10000, URZ, 0xfc, !UPT ;  /* 0x000100000b0c7892 */ /* 0x000fc4000f8efc3f */
[----:B------:R-:W-:Y:S02]  /*1ee0*/  ULOP3.LUT UR7, UR7, 0x10000, URZ, 0xfc, !UPT ;  /* 0x0001000007077892 */ /* 0x000fe4000f8efc3f */
[----:B------:R-:W-:Y:S02]  /*1ef0*/  UISETP.NE.U32.AND UP0, UPT, UR8, URZ, UPT ;  /* 0x0000003f0800728c */ /* 0x000fe4000bf05070 */
[----:B------:R-:W-:Y:S02]  /*1f00*/  ULEA UR12, UR18, UR12, 0x9 ;  /* 0x0000000c120c7291 */ /* 0x000fe4000f8e483f */
[----:B------:R-:W-:Y:S01]  /*1f10*/  ULEA UR14, UR18, UR7, 0x8 ;  /* 0x00000007120e7291 */ /* 0x000fe2000f8e403f */
[----:B------:R-:W-:Y:S01]  /*1f20*/  UMOV UR13, 0x80000020 ;  /* 0x80000020000d7882 */ /* 0x000fe20000000000 */
[----:B------:R-:W-:Y:S01]  /*1f30*/  UMOV UR15, 0x80000020 ;  /* 0x80000020000f7882 */ /* 0x000fe20000000000 */
[----:B------:R-:W-:-:S06]  /*1f40*/  UIADD3 UR6, UR6, 0x2, URZ ;  /* 0x0000000206067890 */ /* 0x000fcc000fffe03f */
[----:B------:R-:W-:Y:S01]  /*1f50*/  QGMMA.64x64x32.F32.E5M2.E5M2 R24, gdesc[UR12], R24, UP0 ;  /* 0x00e000000c1879f3 */ /* 0x000fe2000bf03818 */
[----:B------:R-:W-:Y:S02]  /*1f60*/  UIADD3 UR12, UR12, 0x2, URZ ;  /* 0x000000020c0c7890 */ /* 0x000fe4000fffe03f */
[----:B------:R-:W-:Y:S01]  /*1f70*/  UIADD3 UR14, UR14, 0x2, URZ ;  /* 0x000000020e0e7890 */ /* 0x000fe2000fffe03f */
[----:B------:R-:W-:Y:S01]  /*1f80*/  UMOV UR13, 0x80000020 ;  /* 0x80000020000d7882 */ /* 0x000fe20000000000 */
[----:B------:R-:W-:Y:S01]  /*1f90*/  UMOV UR15, 0x80000020 ;  /* 0x80000020000f7882 */ /* 0x000fe20000000000 */
[----:B------:R-:W-:-:S04]  /*1fa0*/  UISETP.NE.AND UP0, UPT, UR6, UR19, UPT ;  /* 0x000000130600728c */ /* 0x000fc8000bf05270 */
[----:B------:R-:W-:-:S06]  /*1fb0*/  USEL UR7, URZ, 0x1, UP0 ;  /* 0x000000013f077887 */ /* 0x000fcc0008000000 */
[----:B------:R-:W-:Y:S01]  /*1fc0*/  ISETP.NE.AND P0, PT, RZ, UR7, PT ;  /* 0x00000007ff007c0c */ /* 0x000fe2000bf05270 */
[----:B------:R-:W-:Y:S03]  /*1fd0*/  QGMMA.64x64x32.F32.E5M2.E5M2 R24, gdesc[UR12], R24, gsb0 ;  /* 0x00e000000c1879f3 */ /* 0x000fe60008003818 */
[----:B------:R-:W-:-:S09]  /*1fe0*/  WARPGROUP.DEPBAR.LE gsb0, 0x1 ;  /* 0x00008000000079c5 */ /* 0x000fd20000010100 */
[----:B------:R-:W-:Y:S05]  /*1ff0*/  @!P0 BRA `(.L_x_29) ;  /* 0x0000000000888947 */ /* 0x000fea0003800000 */
[----:B------:R-:W-:Y:S02]  /*2000*/  WARPGROUP.DEPBAR.LE gsb0, 0x0 ;  /* 0x00008000000079c5 */ /* 0x000fe40000010000 */
[----:B------:R-:W-:-:S01]  /*2010*/  FADD R79, R24, R79 ;  /* 0x0000004f184f7221 */ /* 0x000fc20000000000 */
[----:B------:R-:W-:Y:S01]  /*2020*/  FADD R80, R25, R80 ;  /* 0x0000005019507221 */ /* 0x000fe20000000000 */
        /* <DEDUP_REMOVED lines=30> */
[----:B------:R-:W-:-:S06]  /*2210*/  UMOV UR6, URZ ;  /* 0x0000003f00067c82 */ /* 0x000fcc0008000000 */
.L_x_29:
[----:B------:R-:W-:Y:S05]  /*2220*/  @!P1 BRA `(.L_x_30) ;  /* 0x0000000000049947 */ /* 0x000fea0003800000 */
[----:B------:R-:W-:Y:S01]  /*2230*/  BPT.TRAP 0x1 ;  /* 0x000000040000795c */ /* 0x000fe20000300000 */
.L_x_30:
[----:B------:R-:W-:-:S13]  /*2240*/  ISETP.NE.AND P0, PT, R6, RZ, PT ;  /* 0x000000ff0600720c */ /* 0x000fda0003f05270 */
[----:B01----:R-:W-:-:S05]  /*2250*/  @P0 LEA R10, R9, UR10, 0x3 ;  /* 0x0000000a090a0c11 */ /* 0x003fca000f8e18ff */
[----:B------:R-:W-:-:S05]  /*2260*/  @P0 VIADD R10, R10, 0x90 ;  /* 0x000000900a0a0836 */ /* 0x000fca0000000000 */
[----:B------:R-:W-:-:S04]  /*2270*/  @P0 PRMT R10, R3, 0x654, R10 ;  /* 0x00000654030a0816 */ /* 0x000fc8000000000a */
[----:B------:R0:W-:Y:S01]  /*2280*/  @P0 SYNCS.ARRIVE.TRANS64.RED.A1T0 RZ, [R10+URZ], RZ ;  /* 0x000000ff0aff09a7 */ /* 0x0001e2000810043f */
[----:B------:R-:W-:-:S13]  /*2290*/  ISETP.GT.U32.AND P0, PT, R2, 0x1, PT ;  /* 0x000000010200780c */ /* 0x000fda0003f04070 */
[----:B0-----:R-:W-:Y:S05]  /*22a0*/  @P0 BRA `(.L_x_31) ;  /* 0x0000000000040947 */ /* 0x001fea0003800000 */
[----:B------:R-:W-:Y:S01]  /*22b0*/  BPT.TRAP 0x1 ;  /* 0x000000040000795c */ /* 0x000fe20000300000 */
.L_x_31:
[----:B------:R-:W-:Y:S01]  /*22c0*/  UIADD3 UR18, UR18, 0x1, URZ ;  /* 0x0000000112127890 */ /* 0x000fe2000fffe03f */
[C---:B------:R-:W-:Y:S01]  /*22d0*/  ISETP.GT.AND P1, PT, R8.reuse, 0x1, PT ;  /* 0x000000010800780c */ /* 0x040fe20003f24270 */
[----:B------:R-:W-:Y:S02]  /*22e0*/  VIADD R9, R9, 0x1 ;  /* 0x0000000109097836 */ /* 0x000fe40000000000 */
[----:B------:R-:W-:Y:S01]  /*22f0*/  UISETP.NE.AND UP0, UPT, UR18, 0x12, UPT ;  /* 0x000000121200788c */ /* 0x000fe2000bf05270 */
[----:B------:R-:W-:Y:S02]  /*2300*/  VIADD R8, R8, 0xffffffff ;  /* 0xffffffff08087836 */ /* 0x000fe40000000000 */
[C---:B------:R-:W-:Y:S01]  /*2310*/  ISETP.NE.AND P0, PT, R9.reuse, 0x12, PT ;  /* 0x000000120900780c */ /* 0x040fe20003f05270 */
[----:B------:R-:W-:Y:S02]  /*2320*/  USEL UR8, URZ, 0x1, UP0 ;  /* 0x000000013f087887 */ /* 0x000fe40008000000 */
[----:B------:R-:W-:Y:S01]  /*2330*/  USEL UR18, UR18, URZ, UP0 ;  /* 0x0000003f12127287 */ /* 0x000fe20008000000 */
[----:B------:R-:W-:-:S03]  /*2340*/  SEL R9, R9, RZ, P0 ;  /* 0x000000ff09097207 */ /* 0x000fc60000000000 */
[----:B------:R-:W-:Y:S01]  /*2350*/  LOP3.LUT R14, R14, UR8, RZ, 0x3c, !PT ;  /* 0x000000080e0e7c12 */ /* 0x000fe2000f8e3cff */
[----:B------:R-:W-:Y:S01]  /*2360*/  UMOV UR8, 0x1 ;  /* 0x0000000100087882 */ /* 0x000fe20000000000 */
[----:B------:R-:W-:Y:S06]  /*2370*/  @P1 BRA `(.L_x_32) ;  /* 0xfffffff800841947 */ /* 0x000fec000383ffff */
.L_x_24:
[----:B------:R-:W-:Y:S01]  /*2380*/  UISETP.NE.AND UP0, UPT, UR6, URZ, UPT ;  /* 0x0000003f0600728c */ /* 0x000fe2000bf05270 */
[----:B01----:R-:W0:Y:S03]  /*2390*/  LDC R8, c[0x0][0x28c] ;  /* 0x0000a300ff087b82 */ /* 0x003e260000000800 */
[----:B------:R-:W-:-:S06]  /*23a0*/  USEL UR6, URZ, 0x1, !UP0 ;  /* 0x000000013f067887 */ /* 0x000fcc000c000000 */
[----:B------:R-:W-:Y:S02]  /*23b0*/  ISETP.NE.AND P0, PT, RZ, UR6, PT ;  /* 0x00000006ff007c0c */ /* 0x000fe4000bf05270 */
[----:B0-----:R-:W-:-:S11]  /*23c0*/  ISETP.GE.AND P1, PT, R8, 0x1, PT ;  /* 0x000000010800780c */ /* 0x001fd60003f26270 */
[----:B------:R-:W-:Y:S05]  /*23d0*/  @!P0 BRA `(.L_x_33) ;  /* 0x0000000000848947 */ /* 0x000fea0003800000 */
[----:B------:R-:W-:Y:S02]  /*23e0*/  WARPGROUP.DEPBAR.LE gsb0, 0x0 ;  /* 0x00008000000079c5 */ /* 0x000fe40000010000 */
[----:B------:R-:W-:Y:S01]  /*23f0*/  FADD R79, R24, R79 ;  /* 0x0000004f184f7221 */ /* 0x000fe20000000000 */
        /* <DEDUP_REMOVED lines=30> */
[----:B------:R-:W-:-:S07]  /*25e0*/  FADD R16, R16, R55 ;  /* 0x0000003710107221 */ /* 0x000fce0000000000 */
.L_x_33:
[----:B------:R-:W-:Y:S02]  /*25f0*/  WARPGROUP.DEPBAR.LE gsb0, 0x0 ;  /* 0x00008000000079c5 */ /* 0x000fe40000010000 */
[----:B------:R-:W-:Y:S05]  /*2600*/  @!P1 BRA `(.L_x_34) ;  /* 0x0000000000549947 */ /* 0x000fea0003800000 */
[----:B------:R-:W-:-:S13]  /*2610*/  ISETP.NE.AND P0, PT, R81, 0x3, PT ;  /* 0x000000035100780c */ /* 0x000fda0003f05270 */
[----:B------:R-:W-:Y:S05]  /*2620*/  @!P0 BRA `(.L_x_35) ;  /* 0x0000000000048947 */ /* 0x000fea0003800000 */
[----:B------:R-:W-:Y:S01]  /*2630*/  BPT.TRAP 0x1 ;  /* 0x000000040000795c */ /* 0x000fe20000300000 */
.L_x_35:
[----:B------:R-:W-:Y:S01]  /*2640*/  ISETP.NE.AND P0, PT, R6, RZ, PT ;  /* 0x000000ff0600720c */ /* 0x000fe20003f05270 */
[----:B------:R-:W-:Y:S01]  /*2650*/  BSSY B0, `(.L_x_36) ;  /* 0x000000e000007945 */ /* 0x000fe20003800000 */
[----:B------:R-:W-:-:S11]  /*2660*/  ISETP.GT.U32.AND P1, PT, R2, 0x1, PT ;  /* 0x000000010200780c */ /* 0x000fd60003f24070 */
[----:B------:R-:W-:Y:S05]  /*2670*/  @!P0 BRA `(.L_x_37) ;  /* 0x00000000002c8947 */ /* 0x000fea0003800000 */
[----:B------:R-:W-:-:S04]  /*2680*/  UISETP.LT.AND UP0, UPT, UR9, 0x1, UPT ;  /* 0x000000010900788c */ /* 0x000fc8000bf01270 */
[----:B------:R-:W-:-:S04]  /*2690*/  USEL UR8, UR9, 0x1, UP0 ;  /* 0x0000000109087887 */ /* 0x000fc80008000000 */
[----:B------:R-:W-:-:S04]  /*26a0*/  UIADD3 UR8, UR5, UR9, -UR8 ;  /* 0x0000000905087290 */ /* 0x000fc8000fffe808 */
[----:B------:R-:W-:-:S04]  /*26b0*/  UIMAD.WIDE.U32 UR6, UR8, 0x38e38e39, URZ ;  /* 0x38e38e39080678a5 */ /* 0x000fc8000f8e003f */
[----:B------:R-:W-:-:S04]  /*26c0*/  USHF.R.U32.HI UR6, URZ, 0x2, UR7 ;  /* 0x000000023f067899 */ /* 0x000fc80008011607 */
[----:B------:R-:W-:-:S04]  /*26d0*/  UIMAD UR8, UR6, -0x12, UR8 ;  /* 0xffffffee060878a4 */ /* 0x000fc8000f8e0208 */
[----:B------:R-:W-:-:S04]  /*26e0*/  ULEA UR8, UR8, UR10, 0x3 ;  /* 0x0000000a08087291 */ /* 0x000fc8000f8e183f */
[----:B------:R-:W-:-:S06]  /*26f0*/  UIADD3 UR8, UR8, 0x90, URZ ;  /* 0x0000009008087890 */ /* 0x000fcc000fffe03f */
[----:B------:R-:W-:-:S05]  /*2700*/  IMAD.U32 R8, RZ, RZ, UR8 ;  /* 0x00000008ff087e24 */ /* 0x000fca000f8e00ff */
[----:B------:R-:W-:-:S04]  /*2710*/  PRMT R8, R3, 0x654, R8 ;  /* 0x0000065403087816 */ /* 0x000fc80000000008 */
[----:B------:R0:W-:Y:S03]  /*2720*/  SYNCS.ARRIVE.TRANS64.RED.A1T0 RZ, [R8+URZ], RZ ;  /* 0x000000ff08ff79a7 */ /* 0x0001e6000810043f */
.L_x_37:
[----:B------:R-:W-:Y:S05]  /*2730*/  BSYNC B0 ;  /* 0x0000000000007941 */ /* 0x000fea0003800000 */
.L_x_36:
[----:B------:R-:W-:Y:S05]  /*2740*/  @P1 BRA `(.L_x_34) ;  /* 0x0000000000041947 */ /* 0x000fea0003800000 */
[----:B------:R-:W-:Y:S01]  /*2750*/  BPT.TRAP 0x1 ;  /* 0x000000040000795c */ /* 0x000fe20000300000 */
.L_x_34:
[----:B------:R-:W1:Y:S01]  /*2760*/  LDC R24, c[0x0][0x288] ;  /* 0x0000a200ff187b82 */ /* 0x000e620000000800 */
[C---:B------:R-:W-:Y:S01]  /*2770*/  LOP3.LUT R14, R0.reuse, 0x3, RZ, 0xc0, !PT ;  /* 0x00000003000e7812 */ /* 0x040fe200078ec0ff */
[----:B------:R-:W-:Y:S01]  /*2780*/  IMAD.SHL.U32 R25, R15, 0x40, RZ ;  /* 0x000000400f197824 */ /* 0x000fe200078e00ff */
[--C-:B0-----:R-:W-:Y:S01]  /*2790*/  SHF.R.U32.HI R8, RZ, 0x2, R0.reuse ;  /* 0x00000002ff087819 */ /* 0x101fe20000011600 */
[----:B------:R-:W-:Y:S01]  /*27a0*/  UIADD3 UR5, UR9, UR5, URZ ;  /* 0x0000000509057290 */ /* 0x000fe2000fffe03f */
[----:B------:R-:W-:Y:S01]  /*27b0*/  LOP3.LUT R10, R0, 0x60, RZ, 0xc0, !PT ;  /* 0x00000060000a7812 */ /* 0x000fe200078ec0ff */
[----:B------:R-:W-:Y:S01]  /*27c0*/  ULDC UR12, c[0x0][0x284] ;  /* 0x0000a100000c7ab9 */ /* 0x000fe20000000800 */
[----:B------:R-:W-:Y:S01]  /*27d0*/  SHF.R.U32.HI R11, RZ, 0x7, R0 ;  /* 0x00000007ff0b7819 */ /* 0x000fe20000011600 */
[----:B------:R-:W-:Y:S01]  /*27e0*/  UISETP.GT.U32.AND UP0, UPT, UR5, 0x11, UPT ;  /* 0x000000110500788c */ /* 0x000fe2000bf04070 */
[----:B------:R-:W-:Y:S01]  /*27f0*/  LOP3.LUT R9, R8, 0x7, RZ, 0xc0, !PT ;  /* 0x0000000708097812 */ /* 0x000fe200078ec0ff */
[----:B------:R-:W-:Y:S01]  /*2800*/  UISETP.GE.U32.AND UP1, UPT, UR9, 0x12, UPT ;  /* 0x000000120900788c */ /* 0x000fe2000bf26070 */
[----:B------:R-:W-:Y:S01]  /*2810*/  SHF.R.U32.HI R10, RZ, 0x1, R10 ;  /* 0x00000001ff0a7819 */ /* 0x000fe2000001160a */
[----:B------:R-:W-:Y:S01]  /*2820*/  UISETP.LT.U32.AND UP0, UPT, UR9, 0x12, UP0 ;  /* 0x000000120900788c */ /* 0x000fe20008701070 */
[----:B------:R-:W-:Y:S01]  /*2830*/  LOP3.LUT R8, R11, 0x1, RZ, 0xc0, !PT ;  /* 0x000000010b087812 */ /* 0x000fe200078ec0ff */
[----:B------:R-:W-:Y:S01]  /*2840*/  ULDC.64 UR10, c[0x0][0x5d0] ;  /* 0x00017400000a7ab9 */ /* 0x000fe20000000a00 */
[----:B------:R-:W-:Y:S01]  /*2850*/  IADD3 R27, RZ, -R10, -R9 ;  /* 0x8000000aff1b7210 */ /* 0x000fe20007ffe809 */
[----:B------:R-:W-:Y:S01]  /*2860*/  UIMAD.WIDE.U32 UR6, UR5, 0x38e38e39, URZ ;  /* 0x38e38e39050678a5 */ /* 0x000fe2000f8e003f */
[----:B------:R-:W-:Y:S01]  /*2870*/  SHF.R.S32.HI R32, RZ, 0x1f, R73 ;  /* 0x0000001fff207819 */ /* 0x000fe20000011449 */
[----:B------:R-:W-:Y:S01]  /*2880*/  USEL UR8, URZ, 0x1, !UP0 ;  /* 0x000000013f087887 */ /* 0x000fe2000c000000 */
[C---:B------:R-:W-:Y:S01]  /*2890*/  IMAD.SHL.U32 R26, R8.reuse, 0x40, RZ ;  /* 0x00000040081a7824 */ /* 0x040fe200078e00ff */
[----:B------:R-:W-:Y:S01]  /*28a0*/  USHF.R.U32.HI UR6, URZ, 0x2, UR7 ;  /* 0x000000023f067899 */ /* 0x000fe20008011607 */
[----:B------:R-:W-:Y:S01]  /*28b0*/  IMAD R27, R8, -0x40, R27 ;  /* 0xffffffc0081b7824 */ /* 0x000fe200078e021b */
[----:B------:R-:W-:Y:S01]  /*28c0*/  ULOP3.LUT UR4, UR4, UR8, URZ, 0x3c, !UPT ;  /* 0x0000000804047292 */ /* 0x000fe2000f8e3c3f */
[----:B------:R-:W-:Y:S01]  /*28d0*/  IMAD R8, R32, UR10, RZ ;  /* 0x0000000a20087c24 */ /* 0x000fe2000f8e02ff */
[----:B-1----:R-:W-:Y:S01]  /*28e0*/  ISETP.GE.AND P0, PT, R25, R24, PT ;  /* 0x000000181900720c */ /* 0x002fe20003f06270 */
[----:B------:R-:W-:Y:S01]  /*28f0*/  IMAD R28, R14, -0x2, R24 ;  /* 0xfffffffe0e1c7824 */ /* 0x000fe200078e0218 */
[----:B------:R-:W-:Y:S01]  /*2900*/  LOP3.LUT R11, R26, 0x40, R9, 0xe2, !PT ;  /* 0x000000401a0b7812 */ /* 0x000fe200078ee209 */
[C---:B------:R-:W-:Y:S01]  /*2910*/  IMAD.SHL.U32 R24, R71.reuse, 0x80, RZ ;  /* 0x0000008047187824 */ /* 0x040fe200078e00ff */
[----:B------:R-:W-:Y:S01]  /*2920*/  UIMAD UR5, UR6, -0x12, UR5 ;  /* 0xffffffee060578a4 */ /* 0x000fe2000f8e0205 */
[----:B------:R-:W-:Y:S01]  /*2930*/  IMAD.SHL.U32 R14, R0, 0x2, RZ ;  /* 0x00000002000e7824 */ /* 0x000fe200078e00ff */
[----:B------:R-:W-:Y:S01]  /*2940*/  @UP1 ULOP3.LUT UR4, UR4, 0x1, UR6, 0x78, !UPT ;  /* 0x0000000104041892 */ /* 0x000fe2000f8e7806 */
[----:B------:R-:W-:Y:S01]  /*2950*/  IMAD.WIDE R30, R71, 0x80, RZ ;  /* 0x00000080471e7825 */ /* 0x000fe200078e02ff */
[----:B------:R-:W-:-:S02]  /*2960*/  ISETP.GE.OR P0, PT, R24, UR12, P0 ;  /* 0x0000000c18007c0c */ /* 0x000fc40008706670 */
[----:B------:R-:W-:Y:S01]  /*2970*/  LOP3.LUT R14, R25, 0x6, R14, 0xf8, !PT ;  /* 0x00000006190e7812 */ /* 0x000fe200078ef80e */
[C---:B------:R-:W-:Y:S01]  /*2980*/  IMAD R29, R73.reuse, UR11, R8 ;  /* 0x0000000b491d7c24 */ /* 0x040fe2000f8e0208 */
[----:B------:R-:W-:Y:S01]  /*2990*/  IADD3 R27, -R24, UR12, R27 ;  /* 0x0000000c181b7c10 */ /* 0x000fe2000fffe11b */
[----:B------:R-:W-:Y:S01]  /*29a0*/  IMAD.IADD R28, R28, 0x1, -R25 ;  /* 0x000000011c1c7824 */ /* 0x000fe200078e0a19 */
[----:B------:R-:W-:Y:S01]  /*29b0*/  SHF.R.S32.HI R15, RZ, 0x1f, R14 ;  /* 0x0000001fff0f7819 */ /* 0x000fe2000001140e */
[----:B------:R-:W-:Y:S01]  /*29c0*/  IMAD.MOV.U32 R26, RZ, RZ, -0x1 ;  /* 0xffffffffff1a7424 */ /* 0x000fe200078e00ff */
[----:B------:R-:W-:Y:S01]  /*29d0*/  LOP3.LUT R33, R30, R11, R10, 0xfe, !PT ;  /* 0x0000000b1e217212 */ /* 0x000fe200078efe0a */
[----:B------:R-:W-:-:S04]  /*29e0*/  IMAD.WIDE.U32 R8, R73, UR10, R14 ;  /* 0x0000000a49087c25 */ /* 0x000fc8000f8e000e */
[----:B------:R-:W-:Y:S01]  /*29f0*/  IMAD.IADD R9, R9, 0x1, R29 ;  /* 0x0000000109097824 */ /* 0x000fe200078e021d */
[----:B------:R-:W-:Y:S06]  /*2a00*/  @P0 BRA `(.L_x_38) ;  /* 0x0000002400940947 */ /* 0x000fec0003800000 */
[----:B------:R-:W0:Y:S01]  /*2a10*/  LDC.64 R24, c[0x0][0x5c8] ;  /* 0x00017200ff187b82 */ /* 0x000e220000000a00 */
[----:B------:R-:W-:Y:S01]  /*2a20*/  ULDC.64 UR6, c[0x0][0x5c0] ;  /* 0x0001700000067ab9 */ /* 0x000fe20000000a00 */
[----:B------:R-:W-:Y:S01]  /*2a30*/  BSSY B0, `(.L_x_38) ;  /* 0x0000262000007945 */ /* 0x000fe20003800000 */
[-C--:B0-----:R-:W-:Y:S02]  /*2a40*/  IMAD R10, R31, R24.reuse, RZ ;  /* 0x000000181f0a7224 */ /* 0x081fe400078e02ff */
[----:B------:R-:W-:-:S04]  /*2a50*/  IMAD.WIDE.U32 R8, R33, R24, R8 ;  /* 0x0000001821087225 */ /* 0x000fc800078e0008 */
[----:B------:R-:W-:Y:S01]  /*2a60*/  IMAD R11, R33, R25, R10 ;  /* 0x00000019210b7224 */ /* 0x000fe200078e020a */
[----:B------:R-:W-:Y:S02]  /*2a70*/  LEA R10, P0, R24, R8, 0x3 ;  /* 0x00000008180a7211 */ /* 0x000fe400078018ff */
[----:B------:R-:W-:Y:S01]  /*2a80*/  IADD3 R8, P1, R8, UR6, RZ ;  /* 0x0000000608087c10 */ /* 0x000fe2000ff3e0ff */
[----:B------:R-:W-:Y:S01]  /*2a90*/  IMAD.IADD R9, R9, 0x1, R11 ;  /* 0x0000000109097824 */ /* 0x000fe200078e020b */
[----:B------:R-:W-:-:S04]  /*2aa0*/  IADD3 R10, P2, R10, UR6, RZ ;  /* 0x000000060a0a7c10 */ /* 0x000fc8000ff5e0ff */
[----:B------:R-:W-:Y:S02]  /*2ab0*/  LEA.HI.X R11, R24, R9, R25, 0x3, P0 ;  /* 0x00000009180b7211 */ /* 0x000fe400000f1c19 */
[----:B----45:R-:W-:Y:S02]  /*2ac0*/  FSETP.NEU.AND P0, PT, R12, RZ, PT ;  /* 0x000000ff0c00720b */ /* 0x030fe40003f0d000 */
[----:B------:R-:W-:Y:S02]  /*2ad0*/  IADD3.X R9, R9, UR7, RZ, P1, !PT ;  /* 0x0000000709097c10 */ /* 0x000fe40008ffe4ff */
[----:B------:R-:W-:-:S09]  /*2ae0*/  IADD3.X R11, R11, UR7, RZ, P2, !PT ;  /* 0x000000070b0b7c10 */ /* 0x000fd200097fe4ff */
[----:B------:R-:W-:Y:S05]  /*2af0*/  @!P0 BRA `(.L_x_39) ;  /* 0x0000001c00148947 */ /* 0x000fea0003800000 */
[----:B------:R-:W-:Y:S01]  /*2b00*/  ULDC.64 UR6, c[0x0][0x5b8] ;  /* 0x00016e0000067ab9 */ /* 0x000fe20000000a00 */
[----:B------:R-:W-:Y:S01]  /*2b10*/  ISETP.GE.AND P0, PT, R28, 0x1, PT ;  /* 0x000000011c00780c */ /* 0x000fe20003f06270 */
[----:B------:R-:W-:Y:S01]  /*2b20*/  IMAD R32, R32, UR6, RZ ;  /* 0x0000000620207c24 */ /* 0x000fe2000f8e02ff */
[----:B------:R-:W-:Y:S01]  /*2b30*/  ULDC.64 UR10, c[0x0][0x5a8] ;  /* 0x00016a00000a7ab9 */ /* 0x000fe20000000a00 */
[----:B------:R-:W-:Y:S01]  /*2b40*/  IMAD.WIDE.U32 R24, R73, UR6, R14 ;  /* 0x0000000649187c25 */ /* 0x000fe2000f8e000e */
[----:B------:R-:W-:Y:S01]  /*2b50*/  ISETP.LT.OR P3, PT, R27, 0x1, !P0 ;  /* 0x000000011b00780c */ /* 0x000fe20004761670 */
[----:B------:R-:W-:Y:S02]  /*2b60*/  BSSY B1, `(.L_x_40) ;  /* 0x000000c000017945 */ /* 0x000fe40003800000 */
[----:B------:R-:W-:Y:S01]  /*2b70*/  IMAD R73, R73, UR7, R32 ;  /* 0x0000000749497c24 */ /* 0x000fe2000f8e0220 */
[----:B------:R-:W-:Y:S02]  /*2b80*/  ULDC.64 UR6, c[0x0][0x5b0] ;  /* 0x00016c0000067ab9 */ /* 0x000fe40000000a00 */
[----:B------:R-:W-:-:S02]  /*2b90*/  IMAD R29, R31, UR6, RZ ;  /* 0x000000061f1d7c24 */ /* 0x000fc4000f8e02ff */
[----:B------:R-:W-:Y:S02]  /*2ba0*/  IMAD.IADD R25, R25, 0x1, R73 ;  /* 0x0000000119197824 */ /* 0x000fe400078e0249 */
[C---:B------:R-:W-:Y:S02]  /*2bb0*/  IMAD R29, R33.reuse, UR7, R29 ;  /* 0x00000007211d7c24 */ /* 0x040fe4000f8e021d */
[----:B------:R-:W-:-:S03]  /*2bc0*/  IMAD.WIDE.U32 R14, R33, UR6, R24 ;  /* 0x00000006210e7c25 */ /* 0x000fc6000f8e0018 */
[----:B------:R-:W-:-:S04]  /*2bd0*/  IADD3 R14, P1, R14, UR10, RZ ;  /* 0x0000000a0e0e7c10 */ /* 0x000fc8000ff3e0ff */
[--C-:B------:R-:W-:Y:S02]  /*2be0*/  IADD3.X R15, R15, UR11, R29.reuse, P1, !PT ;  /* 0x0000000b0f0f7c10 */ /* 0x100fe40008ffe41d */
[----:B------:R-:W-:Y:S01]  /*2bf0*/  PRMT R29, RZ, 0x7610, R29 ;  /* 0x00007610ff1d7816 */ /* 0x000fe2000000001d */
[----:B------:R-:W-:Y:S06]  /*2c00*/  @P3 BRA `(.L_x_41) ;  /* 0x0000000000043947 */ /* 0x000fec0003800000 */
[----:B------:R0:W5:Y:S02]  /*2c10*/  LDG.E.U8 R29, desc[UR16][R14.64] ;  /* 0x000000100e1d7981 */ /* 0x000164000c1e1100 */
.L_x_41:
[----:B------:R-:W-:Y:S05]  /*2c20*/  BSYNC B1 ;  /* 0x0000000000017941 */ /* 0x000fea0003800000 */
.L_x_40:
[----:B-----5:R-:W-:Y:S01]  /*2c30*/  LOP3.LUT R29, R29, 0xff, RZ, 0xc0, !PT ;  /* 0x000000ff1d1d7812 */ /* 0x020fe200078ec0ff */
[----:B------:R-:W-:Y:S01]  /*2c40*/  BSSY B1, `(.L_x_42) ;  /* 0x000000c000017945 */ /* 0x000fe20003800000 */
[----:B------:R-:W-:Y:S02]  /*2c50*/  ISETP.GE.AND P1, PT, R28, 0x2, PT ;  /* 0x000000021c00780c */ /* 0x000fe40003f26270 */
[----:B------:R-:W-:Y:S02]  /*2c60*/  F2FP.F16.E5M2.UNPACK_B R29, R29 ;  /* 0x0000001dff1d723e */ /* 0x000fe400020004ff */
[----:B------:R-:W-:-:S03]  /*2c70*/  ISETP.LT.OR P2, PT, R27, 0x1, !P1 ;  /* 0x000000011b00780c */ /* 0x000fc60004f41670 */
[----:B------:R-:W-:-:S05]  /*2c80*/  HADD2.F32 R29, -RZ, R29.H0_H0 ;  /* 0x2000001dff1d7230 */ /* 0x000fca0000004100 */
[----:B------:R-:W-:Y:S01]  /*2c90*/  FMUL R32, R29, R12 ;  /* 0x0000000c1d207220 */ /* 0x000fe20000400000 */
[----:B------:R-:W-:-:S03]  /*2ca0*/  PRMT R29, RZ, 0x7610, R29 ;  /* 0x00007610ff1d7816 */ /* 0x000fc6000000001d */
[----:B--2---:R-:W-:-:S05]  /*2cb0*/  FFMA R32, R79, R7, R32 ;  /* 0x000000074f207223 */ /* 0x004fca0000000020 */
[----:B------:R-:W-:-:S05]  /*2cc0*/  F2FP.SATFINITE.E5M2.F32.PACK_AB_MERGE_C R35, RZ, R32, RZ ;  /* 0x00000020ff23723e */ /* 0x000fca00048060ff */
[----:B------:R1:W-:Y:S01]  /*2cd0*/  @!P3 STG.E.U8 desc[UR16][R8.64], R35 ;  /* 0x000000230800b986 */ /* 0x0003e2000c101110 */
[----:B------:R-:W-:Y:S05]  /*2ce0*/  @P2 BRA `(.L_x_43) ;  /* 0x0000000000042947 */ /* 0x000fea0003800000 */
[----:B------:R2:W5:Y:S02]  /*2cf0*/  LDG.E.U8 R29, desc[UR16][R14.64+0x1] ;  /* 0x000001100e1d7981 */ /* 0x000564000c1e1100 */
.L_x_43:
[----:B------:R-:W-:Y:S05]  /*2d00*/  BSYNC B1 ;  /* 0x0000000000017941 */ /* 0x000fea0003800000 */
.L_x_42:
[----:B-----5:R-:W-:Y:S01]  /*2d10*/  LOP3.LUT R29, R29, 0xff, RZ, 0xc0, !PT ;  /* 0x000000ff1d1d7812 */ /* 0x020fe200078ec0ff */
[----:B------:R-:W-:Y:S01]  /*2d20*/  BSSY B1, `(.L_x_44) ;  /* 0x0000012000017945 */ /* 0x000fe20003800000 */
[----:B------:R-:W-:Y:S02]  /*2d30*/  IADD3 R33, P3, R33, 0x8, RZ ;  /* 0x0000000821217810 */ /* 0x000fe40007f7e0ff */
[----:B------:R-:W-:Y:S02]  /*2d40*/  F2FP.F16.E5M2.UNPACK_B R29, R29 ;  /* 0x0000001dff1d723e */ /* 0x000fe400020004ff */
[----:B------:R-:W-:Y:S01]  /*2d50*/  ISETP.LT.OR P0, PT, R27, 0x9, !P0 ;  /* 0x000000091b00780c */ /* 0x000fe20004701670 */
[----:B------:R-:W-:Y:S02]  /*2d60*/  IMAD.X R30, RZ, RZ, R31, P3 ;  /* 0x000000ffff1e7224 */ /* 0x000fe400018e061f */
[----:B------:R-:W-:Y:S02]  /*2d70*/  HADD2.F32 R29, -RZ, R29.H0_H0 ;  /* 0x2000001dff1d7230 */ /* 0x000fe40000004100 */
[----:B------:R-:W-:-:S02]  /*2d80*/  IMAD R30, R30, UR6, RZ ;  /* 0x000000061e1e7c24 */ /* 0x000fc4000f8e02ff */
[----:B------:R-:W-:-:S04]  /*2d90*/  IMAD.WIDE.U32 R24, R33, UR6, R24 ;  /* 0x0000000621187c25 */ /* 0x000fc8000f8e0018 */
[----:B------:R-:W-:Y:S01]  /*2da0*/  FMUL R29, R29, R12 ;  /* 0x0000000c1d1d7220 */ /* 0x000fe20000400000 */
[----:B------:R-:W-:-:S03]  /*2db0*/  IMAD R33, R33, UR7, R30 ;  /* 0x0000000721217c24 */ /* 0x000fc6000f8e021e */
[----:B------:R-:W-:Y:S01]  /*2dc0*/  FFMA R29, R80, R7, R29 ;  /* 0x00000007501d7223 */ /* 0x000fe2000000001d */
[----:B------:R-:W-:-:S04]  /*2dd0*/  IADD3 R24, P3, R24, UR10, RZ ;  /* 0x0000000a18187c10 */ /* 0x000fc8000ff7e0ff */
[----:B------:R-:W-:Y:S02]  /*2de0*/  F2FP.SATFINITE.E5M2.F32.PACK_AB_MERGE_C R31, RZ, R29, RZ ;  /* 0x0000001dff1f723e */ /* 0x000fe400048060ff */
[----:B------:R-:W-:Y:S02]  /*2df0*/  IADD3.X R25, R25, UR11, R33, P3, !PT ;  /* 0x0000000b19197c10 */ /* 0x000fe40009ffe421 */
[----:B------:R-:W-:Y:S01]  /*2e00*/  PRMT R29, RZ, 0x7610, R29 ;  /* 0x00007610ff1d7816 */ /* 0x000fe2000000001d */
[----:B------:R3:W-:Y:S01]  /*2e10*/  @!P2 STG.E.U8 desc[UR16][R8.64+0x1], R31 ;  /* 0x0000011f0800a986 */ /* 0x0007e2000c101110 */
[----:B------:R-:W-:Y:S05]  /*2e20*/  @P0 BRA `(.L_x_45) ;  /* 0x0000000000040947 */ /* 0x000fea0003800000 */
[----:B------:R4:W5:Y:S02]  /*2e30*/  LDG.E.U8 R29, desc[UR16][R24.64] ;  /* 0x00000010181d7981 */ /* 0x000964000c1e1100 */
.L_x_45:
[----:B------:R-:W-:Y:S05]  /*2e40*/  BSYNC B1 ;  /* 0x0000000000017941 */ /* 0x000fea0003800000 */
.L_x_44:
[----:B-----5:R-:W-:Y:S01]  /*2e50*/  LOP3.LUT R29, R29, 0xff, RZ, 0xc0, !PT ;  /* 0x000000ff1d1d7812 */ /* 0x020fe200078ec0ff */
[----:B------:R-:W-:Y:S01]  /*2e60*/  BSSY B1, `(.L_x_46) ;  /* 0x000000b000017945 */ /* 0x000fe20003800000 */
[----:B------:R-:W-:Y:S02]  /*2e70*/  ISETP.LT.OR P1, PT, R27, 0x9, !P1 ;  /* 0x000000091b00780c */ /* 0x000fe40004f21670 */
[----:B------:R-:W-:-:S05]  /*2e80*/  F2FP.F16.E5M2.UNPACK_B R29, R29 ;  /* 0x0000001dff1d723e */ /* 0x000fca00020004ff */
[----:B------:R-:W-:-:S05]  /*2e90*/  HADD2.F32 R29, -RZ, R29.H0_H0 ;  /* 0x2000001dff1d7230 */ /* 0x000fca0000004100 */
[----:B------:R-:W-:Y:S01]  /*2ea0*/  FMUL R30, R29, R12 ;  /* 0x0000000c1d1e7220 */ /* 0x000fe20000400000 */
[----:B------:R-:W-:-:S03]  /*2eb0*/  PRMT R29, RZ, 0x7610, R29 ;  /* 0x00007610ff1d7816 */ /* 0x000fc6000000001d */
[----:B------:R-:W-:-:S05]  /*2ec0*/  FFMA R30, R77, R7, R30 ;  /* 0x000000074d1e7223 */ /* 0x000fca000000001e */
[----:B---3--:R-:W-:-:S05]  /*2ed0*/  F2FP.SATFINITE.E5M2.F32.PACK_AB_MERGE_C R31, RZ, R30, RZ ;  /* 0x0000001eff1f723e */ /* 0x008fca00048060ff */
[----:B------:R3:W-:Y:S01]  /*2ee0*/  @!P0 STG.E.U8 desc[UR16][R10.64], R31 ;  /* 0x0000001f0a008986 */ /* 0x0007e2000c101110 */
[----:B------:R-:W-:Y:S05]  /*2ef0*/  @P1 BRA `(.L_x_47) ;  /* 0x0000000000041947 */ /* 0x000fea0003800000 */
[----:B------:R0:W5:Y:S02]  /*2f00*/  LDG.E.U8 R29, desc[UR16][R24.64+0x1] ;  /* 0x00000110181d7981 */ /* 0x000164000c1e1100 */
.L_x_47:
[----:B------:R-:W-:Y:S05]  /*2f10*/  BSYNC B1 ;  /* 0x0000000000017941 */ /* 0x000fea0003800000 */
.L_x_46:
[----:B-----5:R-:W-:Y:S01]  /*2f20*/  LOP3.LUT R29, R29, 0xff, RZ, 0xc0, !PT ;  /* 0x000000ff1d1d7812 */ /* 0x020fe200078ec0ff */
[----:B------:R-:W-:Y:S01]  /*2f30*/  BSSY B1, `(.L_x_48) ;  /* 0x000000c000017945 */ /* 0x000fe20003800000 */
[----:B------:R-:W-:Y:S02]  /*2f40*/  ISETP.GE.AND P0, PT, R28, 0x9, PT ;  /* 0x000000091c00780c */ /* 0x000fe40003f06270 */
[----:B------:R-:W-:Y:S02]  /*2f50*/  F2FP.F16.E5M2.UNPACK_B R29, R29 ;  /* 0x0000001dff1d723e */ /* 0x000fe400020004ff */
[----:B------:R-:W-:-:S03]  /*2f60*/  ISETP.LT.OR P2, PT, R27, 0x1, !P0 ;  /* 0x000000011b00780c */ /* 0x000fc60004741670 */
[----:B------:R-:W-:-:S05]  /*2f70*/  HADD2.F32 R29, -RZ, R29.H0_H0 ;  /* 0x2000001dff1d7230 */ /* 0x000fca0000004100 */
[----:B------:R-:W-:-:S04]  /*2f80*/  FMUL R29, R29, R12 ;  /* 0x0000000c1d1d7220 */ /* 0x000fc80000400000 */
[----:B------:R-:W-:-:S05]  /*2f90*/  FFMA R29, R78, R7, R29 ;  /* 0x000000074e1d7223 */ /* 0x000fca000000001d */
[----:B---3--:R-:W-:Y:S02]  /*2fa0*/  F2FP.SATFINITE.E5M2.F32.PACK_AB_MERGE_C R31, RZ, R29, RZ ;  /* 0x0000001dff1f723e */ /* 0x008fe400048060ff */
[----:B------:R-:W-:-:S03]  /*2fb0*/  PRMT R29, RZ, 0x7610, R29 ;  /* 0x00007610ff1d7816 */ /* 0x000fc6000000001d */
[----:B------:R3:W-:Y:S01]  /*2fc0*/  @!P1 STG.E.U8 desc[UR16][R10.64+0x1], R31 ;  /* 0x0000011f0a009986 */ /* 0x0007e2000c101110 */
[----:B------:R-:W-:Y:S05]  /*2fd0*/  @P2 BRA `(.L_x_49) ;  /* 0x0000000000042947 */ /* 0x000fea0003800000 */
[----:B------:R0:W5:Y:S02]  /*2fe0*/  LDG.E.U8 R29, desc[UR16][R14.64+0x8] ;  /* 0x000008100e1d7981 */ /* 0x000164000c1e1100 */
.L_x_49:
[----:B------:R-:W-:Y:S05]  /*2ff0*/  BSYNC B1 ;  /* 0x0000000000017941 */ /* 0x000fea0003800000 */
.L_x_48:
        /* <DEDUP_REMOVED lines=13> */
.L_x_51:
[----:B------:R-:W-:Y:S05]  /*30d0*/  BSYNC B1 ;  /* 0x0000000000017941 */ /* 0x000fea0003800000 */
.L_x_50:
[----:B-----5:R-:W-:Y:S01]  /*30e0*/  LOP3.LUT R29, R29, 0xff, RZ, 0xc0, !PT ;  /* 0x000000ff1d1d7812 */ /* 0x020fe200078ec0ff */
[----:B------:R-:W-:Y:S01]  /*30f0*/  BSSY B1, `(.L_x_52) ;  /* 0x000000b000017945 */ /* 0x000fe20003800000 */
[----:B------:R-:W-:Y:S02]  /*3100*/  ISETP.LT.OR P0, PT, R27, 0x9, !P0 ;  /* 0x000000091b00780c */ /* 0x000fe40004701670 */
[----:B------:R-:W-:-:S05]  /*3110*/  F2FP.F16.E5M2.UNPACK_B R29, R29 ;  /* 0x0000001dff1d723e */ /* 0x000fca00020004ff */
        /* <DEDUP_REMOVED lines=8> */
.L_x_53:
[----:B------:R-:W-:Y:S05]  /*31a0*/  BSYNC B1 ;  /* 0x0000000000017941 */ /* 0x000fea0003800000 */
.L_x_52:
        /* <DEDUP_REMOVED lines=12> */
.L_x_55:
[----:B------:R-:W-:Y:S05]  /*3270*/  BSYNC B1 ;  /* 0x0000000000017941 */ /* 0x000fea0003800000 */
.L_x_54:
        /* <DEDUP_REMOVED lines=13> */
.L_x_57:
[----:B------:R-:W-:Y:S05]  /*3350*/  BSYNC B1 ;  /* 0x0000000000017941 */ /* 0x000fea0003800000 */
.L_x_56:
        /* <DEDUP_REMOVED lines=13> */
.L_x_59:
[----:B------:R-:W-:Y:S05]  /*3430*/  BSYNC B1 ;  /* 0x0000000000017941 */ /* 0x000fea0003800000 */
.L_x_58:
        /* <DEDUP_REMOVED lines=12> */
.L_x_61:
[----:B------:R-:W-:Y:S05]  /*3500*/  BSYNC B1 ;  /* 0x0000000000017941 */ /* 0x000fea0003800000 */
.L_x_60:
        /* <DEDUP_REMOVED lines=12> */
.L_x_63:
[----:B------:R-:W-:Y:S05]  /*35d0*/  BSYNC B1 ;  /* 0x0000000000017941 */ /* 0x000fea0003800000 */
.L_x_62:
        /* <DEDUP_REMOVED lines=13> */
.L_x_65:
[----:B------:R-:W-:Y:S05]  /*36b0*/  BSYNC B1 ;  /* 0x0000000000017941 */ /* 0x000fea0003800000 */
.L_x_64:
        /* <DEDUP_REMOVED lines=13> */
.L_x_67:
[----:B------:R-:W-:Y:S05]  /*3790*/  BSYNC B1 ;  /* 0x0000000000017941 */ /* 0x000fea0003800000 */
.L_x_66:
        /* <DEDUP_REMOVED lines=12> */
.L_x_69:
[----:B------:R-:W-:Y:S05]  /*3860*/  BSYNC B1 ;  /* 0x0000000000017941 */ /* 0x000fea0003800000 */
.L_x_68:
        /* <DEDUP_REMOVED lines=12> */
.L_x_71:
[----:B------:R-:W-:Y:S05]  /*3930*/  BSYNC B1 ;  /* 0x0000000000017941 */ /* 0x000fea0003800000 */
.L_x_70:
        /* <DEDUP_REMOVED lines=13> */
.L_x_73:
[----:B------:R-:W-:Y:S05]  /*3a10*/  BSYNC B1 ;  /* 0x0000000000017941 */ /* 0x000fea0003800000 */
.L_x_72:
        /* <DEDUP_REMOVED lines=13> */
.L_x_75:
[----:B------:R-:W-:Y:S05]  /*3af0*/  BSYNC B1 ;  /* 0x0000000000017941 */ /* 0x000fea0003800000 */
.L_x_74:
        /* <DEDUP_REMOVED lines=12> */
.L_x_77:
[----:B------:R-:W-:Y:S05]  /*3bc0*/  BSYNC B1 ;  /* 0x0000000000017941 */ /* 0x000fea0003800000 */
.L_x_76:
        /* <DEDUP_REMOVED lines=12> */
.L_x_79:
[----:B------:R-:W-:Y:S05]  /*3c90*/  BSYNC B1 ;  /* 0x0000000000017941 */ /* 0x000fea0003800000 */
.L_x_78:
        /* <DEDUP_REMOVED lines=13> */
.L_x_81:
[----:B------:R-:W-:Y:S05]  /*3d70*/  BSYNC B1 ;  /* 0x0000000000017941 */ /* 0x000fea0003800000 */
.L_x_80:
        /* <DEDUP_REMOVED lines=13> */
.L_x_83:
[----:B------:R-:W-:Y:S05]  /*3e50*/  BSYNC B1 ;  /* 0x0000000000017941 */ /* 0x000fea0003800000 */
.L_x_82:
        /* <DEDUP_REMOVED lines=12> */
.L_x_85:
[----:B------:R-:W-:Y:S05]  /*3f20*/  BSYNC B1 ;  /* 0x0000000000017941 */ /* 0x000fea0003800000 */
.L_x_84:
[----:B-----5:R-:W-:Y:S01]  /*3f30*/  LOP3.LUT R29, R29, 0xff, RZ, 0xc0, !PT ;  /* 0x000000ff1d1d7812 */ /* 0x020fe200078ec0ff */
[----:B------:R-:W-:Y:S01]  /*3f40*/  BSSY B1, `(.L_x_86) ;  /* 0x000000b000017945 */ /* 0x000fe20003800000 */
[----:B------:R-:W-:Y:S02]  /*3f50*/  ISETP.LT.OR P1, PT, R27, 0x9, !P1 ;  /* 0x000000091b00780c */ /* 0x000fe40004f21670 */
[----:B------:R-:W-:-:S05]  /*3f60*/  F2FP.F16.E5M2.UNPACK_B R29, R29 ;  /* 0x0000001dff1d723e */ /* 0x000fca00020004ff */
[----:B------:R-:W-:-:S05]  /*3f70*/  HADD2.F32 R29, -RZ, R29.H0_H0 ;  /* 0x2000001dff1d7230 */ /* 0x000fca0000004100 */
[----:B------:R-:W-:-:S04]  /*3f80*/  FMUL R30, R29, R12 ;  /* 0x0000000c1d1e7220 */ /* 0x000fc80000400000 */
[----:B------:R-:W-:Y:S01]  /*3f90*/  FFMA R30, R23, R7, R30 ;  /* 0x00000007171e7223 */ /* 0x000fe2000000001e */
[----:B------:R-:W-:-:S04]  /*3fa0*/  PRMT R23, RZ, 0x7610, R23 ;  /* 0x00007610ff177816 */ /* 0x000fc80000000017 */
[----:B------:R-:W-:-:S05]  /*3fb0*/  F2FP.SATFINITE.E5M2.F32.PACK_AB_MERGE_C R29, RZ, R30, RZ ;  /* 0x0000001eff1d723e */ /* 0x000fca00048060ff */
[----:B------:R0:W-:Y:S01]  /*3fc0*/  @!P0 STG.E.U8 desc[UR16][R10.64+0x28], R29 ;  /* 0x0000281d0a008986 */ /* 0x0001e2000c101110 */
[----:B------:R-:W-:Y:S05]  /*3fd0*/  @P1 BRA `(.L_x_87) ;  /* 0x0000000000041947 */ /* 0x000fea0003800000 */
[----:B------:R0:W5:Y:S02]  /*3fe0*/  LDG.E.U8 R23, desc[UR16][R24.64+0x29] ;  /* 0x0000291018177981 */ /* 0x000164000c1e1100 */
.L_x_87:
[----:B------:R-:W-:Y:S05]  /*3ff0*/  BSYNC B1 ;  /* 0x0000000000017941 */ /* 0x000fea0003800000 */
.L_x_86:
        /* <DEDUP_REMOVED lines=8> */
[----:B0-----:R-:W-:Y:S02]  /*4080*/  F2FP.SATFINITE.E5M2.F32.PACK_AB_MERGE_C R29, RZ, R23, RZ ;  /* 0x00000017ff1d723e */ /* 0x001fe400048060ff */
[----:B------:R-:W-:-:S03]  /*4090*/  PRMT R23, RZ, 0x7610, R23 ;  /* 0x00007610ff177816 */ /* 0x000fc60000000017 */
[----:B------:R0:W-:Y:S01]  /*40a0*/  @!P1 STG.E.U8 desc[UR16][R10.64+0x29], R29 ;  /* 0x0000291d0a009986 */ /* 0x0001e2000c101110 */
[----:B------:R-:W-:Y:S05]  /*40b0*/  @P2 BRA `(.L_x_89) ;  /* 0x0000000000042947 */ /* 0x000fea0003800000 */
[----:B------:R0:W5:Y:S02]  /*40c0*/  LDG.E.U8 R23, desc[UR16][R14.64+0x30] ;  /* 0x000030100e177981 */ /* 0x000164000c1e1100 */
.L_x_89:
[----:B------:R-:W-:Y:S05]  /*40d0*/  BSYNC B1 ;  /* 0x0000000000017941 */ /* 0x000fea0003800000 */
.L_x_88:
[----:B-----5:R-:W-:Y:S01]  /*40e0*/  LOP3.LUT R23, R23, 0xff, RZ, 0xc0, !PT ;  /* 0x000000ff17177812 */ /* 0x020fe200078ec0ff */
[----:B------:R-:W-:Y:S01]  /*40f0*/  BSSY B1, `(.L_x_90) ;  /* 0x000000c000017945 */ /* 0x000fe20003800000 */
[----:B------:R-:W-:Y:S02]  /*4100*/  ISETP.GE.AND P1, PT, R28, 0x32, PT ;  /* 0x000000321c00780c */ /* 0x000fe40003f26270 */
[----:B------:R-:W-:Y:S02]  /*4110*/  F2FP.F16.E5M2.UNPACK_B R23, R23 ;  /* 0x00000017ff17723e */ /* 0x000fe400020004ff */
[----:B------:R-:W-:-:S03]  /*4120*/  ISETP.LT.OR P3, PT, R27, 0x1, !P1 ;  /* 0x000000011b00780c */ /* 0x000fc60004f61670 */
        /* <DEDUP_REMOVED lines=8> */
.L_x_91:
[----:B------:R-:W-:Y:S05]  /*41b0*/  BSYNC B1 ;  /* 0x0000000000017941 */ /* 0x000fea0003800000 */
.L_x_90:
[----:B-----5:R-:W-:Y:S01]  /*41c0*/  LOP3.LUT R21, R21, 0xff, RZ, 0xc0, !PT ;  /* 0x000000ff15157812 */ /* 0x020fe200078ec0ff */
[----:B------:R-:W-:Y:S01]  /*41d0*/  BSSY B1, `(.L_x_92) ;  /* 0x000000b000017945 */ /* 0x000fe20003800000 */
[----:B------:R-:W-:Y:S02]  /*41e0*/  ISETP.LT.OR P0, PT, R27, 0x9, !P0 ;  /* 0x000000091b00780c */ /* 0x000fe40004701670 */
[----:B------:R-:W-:-:S05]  /*41f0*/  F2FP.F16.E5M2.UNPACK_B R21, R21 ;  /* 0x00000015ff15723e */ /* 0x000fca00020004ff */
        /* <DEDUP_REMOVED lines=8> */
.L_x_93:
[----:B------:R-:W-:Y:S05]  /*4280*/  BSYNC B1 ;  /* 0x0000000000017941 */ /* 0x000fea0003800000 */
.L_x_92:
        /* <DEDUP_REMOVED lines=12> */
.L_x_95:
[----:B------:R-:W-:Y:S05]  /*4350*/  BSYNC B1 ;  /* 0x0000000000017941 */ /* 0x000fea0003800000 */
.L_x_94:
        /* <DEDUP_REMOVED lines=13> */
.L_x_97:
[----:B------:R-:W-:Y:S05]  /*4430*/  BSYNC B1 ;  /* 0x0000000000017941 */ /* 0x000fea0003800000 */
.L_x_96:
        /* <DEDUP_REMOVED lines=13> */
.L_x_99:
[----:B------:R-:W-:Y:S05]  /*4510*/  BSYNC B1 ;  /* 0x0000000000017941 */ /* 0x000fea0003800000 */
.L_x_98:
[----:B-----5:R-:W-:Y:S01]  /*4520*/  LOP3.LUT R17, R17, 0xff, RZ, 0xc0, !PT ;  /* 0x000000ff11117812 */ /* 0x020fe200078ec0ff */
[----:B------:R-:W-:Y:S01]  /*4530*/  BSSY B1, `(.L_x_100) ;  /* 0x000000b000017945 */ /* 0x000fe20003800000 */
[----:B------:R-:W-:Y:S02]  /*4540*/  ISETP.LT.OR P0, PT, R27, 0x9, !P0 ;  /* 0x000000091b00780c */ /* 0x000fe40004701670 */
[----:B------:R-:W-:Y:S02]  /*4550*/  F2FP.F16.E5M2.UNPACK_B R17, R17 ;  /* 0x00000011ff11723e */ /* 0x000fe400020004ff */
[----:B0-2---:R-:W-:-:S03]  /*4560*/  PRMT R14, RZ, 0x7610, R14 ;  /* 0x00007610ff0e7816 */ /* 0x005fc6000000000e */
[----:B------:R-:W-:-:S05]  /*4570*/  HADD2.F32 R17, -RZ, R17.H0_H0 ;  /* 0x20000011ff117230 */ /* 0x000fca0000004100 */
[----:B------:R-:W-:-:S04]  /*4580*/  FMUL R17, R17, R12 ;  /* 0x0000000c11117220 */ /* 0x000fc80000400000 */
[----:B------:R-:W-:-:S05]  /*4590*/  FFMA R17, R18, R7, R17 ;  /* 0x0000000712117223 */ /* 0x000fca0000000011 */
[----:B------:R-:W-:-:S05]  /*45a0*/  F2FP.SATFINITE.E5M2.F32.PACK_AB_MERGE_C R17, RZ, R17, RZ ;  /* 0x00000011ff11723e */ /* 0x000fca00048060ff */
[----:B------:R0:W-:Y:S01]  /*45b0*/  @!P3 STG.E.U8 desc[UR16][R8.64+0x39], R17 ;  /* 0x000039110800b986 */ /* 0x0001e2000c101110 */
[----:B------:R-:W-:Y:S05]  /*45c0*/  @P0 BRA `(.L_x_101) ;  /* 0x0000000000040947 */ /* 0x000fea0003800000 */
[----:B------:R2:W5:Y:S02]  /*45d0*/  LDG.E.U8 R14, desc[UR16][R24.64+0x38] ;  /* 0x00003810180e7981 */ /* 0x000564000c1e1100 */
.L_x_101:
[----:B------:R-:W-:Y:S05]  /*45e0*/  BSYNC B1 ;  /* 0x0000000000017941 */ /* 0x000fea0003800000 */
.L_x_100:
[----:B-----5:R-:W-:Y:S01]  /*45f0*/  LOP3.LUT R14, R14, 0xff, RZ, 0xc0, !PT ;  /* 0x000000ff0e0e7812 */ /* 0x020fe200078ec0ff */
[----:B------:R-:W-:Y:S01]  /*4600*/  BSSY B1, `(.L_x_102) ;  /* 0x000000b000017945 */ /* 0x000fe20003800000 */
[----:B------:R-:W-:Y:S02]  /*4610*/  ISETP.LT.OR P1, PT, R27, 0x9, !P1 ;  /* 0x000000091b00780c */ /* 0x000fe40004f21670 */
[----:B------:R-:W-:-:S05]  /*4620*/  F2FP.F16.E5M2.UNPACK_B R14, R14 ;  /* 0x0000000eff0e723e */ /* 0x000fca00020004ff */
[----:B01-3--:R-:W-:-:S05]  /*4630*/  HADD2.F32 R9, -RZ, R14.H0_H0 ;  /* 0x2000000eff097230 */ /* 0x00bfca0000004100 */
[----:B------:R-:W-:-:S04]  /*4640*/  FMUL R8, R9, R12 ;  /* 0x0000000c09087220 */ /* 0x000fc80000400000 */
[----:B------:R-:W-:-:S05]  /*4650*/  FFMA R8, R13, R7, R8 ;  /* 0x000000070d087223 */ /* 0x000fca0000000008 */
[----:B------:R-:W-:Y:S02]  /*4660*/  F2FP.SATFINITE.E5M2.F32.PACK_AB_MERGE_C R9, RZ, R8, RZ ;  /* 0x00000008ff09723e */ /* 0x000fe400048060ff */
[----:B------:R-:W-:-:S03]  /*4670*/  PRMT R8, RZ, 0x7610, R8 ;  /* 0x00007610ff087816 */ /* 0x000fc60000000008 */
[----:B------:R0:W-:Y:S01]  /*4680*/  @!P0 STG.E.U8 desc[UR16][R10.64+0x38], R9 ;  /* 0x000038090a008986 */ /* 0x0001e2000c101110 */
[----:B------:R-:W-:Y:S05]  /*4690*/  @P1 BRA `(.L_x_103) ;  /* 0x0000000000041947 */ /* 0x000fea0003800000 */
[----:B------:R1:W5:Y:S02]  /*46a0*/  LDG.E.U8 R8, desc[UR16][R24.64+0x39] ;  /* 0x0000391018087981 */ /* 0x000364000c1e1100 */
.L_x_103:
[----:B------:R-:W-:Y:S05]  /*46b0*/  BSYNC B1 ;  /* 0x0000000000017941 */ /* 0x000fea0003800000 */
.L_x_102:
[----:B------:R-:W-:Y:S05]  /*46c0*/  @P1 BRA `(.L_x_104) ;  /* 0x0000000800601947 */ /* 0x000fea0003800000 */
[----:B-----5:R-:W-:-:S04]  /*46d0*/  LOP3.LUT R8, R8, 0xff, RZ, 0xc0, !PT ;  /* 0x000000ff08087812 */ /* 0x020fc800078ec0ff */
[----:B------:R-:W-:-:S05]  /*46e0*/  F2FP.F16.E5M2.UNPACK_B R8, R8 ;  /* 0x00000008ff08723e */ /* 0x000fca00020004ff */
[----:B0-----:R-:W-:-:S05]  /*46f0*/  HADD2.F32 R9, -RZ, R8.H0_H0 ;  /* 0x20000008ff097230 */ /* 0x001fca0000004100 */
[----:B------:R-:W-:-:S04]  /*4700*/  FMUL R9, R9, R12 ;  /* 0x0000000c09097220 */ /* 0x000fc80000400000 */
[----:B------:R-:W-:-:S05]  /*4710*/  FFMA R9, R16, R7, R9 ;  /* 0x0000000710097223 */ /* 0x000fca0000000009 */
[----:B------:R-:W-:-:S05]  /*4720*/  F2FP.SATFINITE.E5M2.F32.PACK_AB_MERGE_C R9, RZ, R9, RZ ;  /* 0x00000009ff09723e */ /* 0x000fca00048060ff */
[----:B------:R3:W-:Y:S01]  /*4730*/  STG.E.U8 desc[UR16][R10.64+0x39], R9 ;  /* 0x000039090a007986 */ /* 0x0007e2000c101110 */
[----:B------:R-:W-:Y:S05]  /*4740*/  BRA `(.L_x_104) ;  /* 0x0000000800407947 */ /* 0x000fea0003800000 */
.L_x_39:
[C---:B------:R-:W-:Y:S01]  /*4750*/  ISETP.GE.AND P3, PT, R28.reuse, 0x1, PT ;  /* 0x000000011c00780c */ /* 0x040fe20003f66270 */
[-C--:B--2---:R-:W-:Y:S01]  /*4760*/  FMUL R79, R79, R7.reuse ;  /* 0x000000074f4f7220 */ /* 0x084fe20000400000 */
[----:B------:R-:W-:Y:S01]  /*4770*/  ISETP.GE.AND P0, PT, R28, 0x2, PT ;  /* 0x000000021c00780c */ /* 0x000fe20003f06270 */
[-C--:B------:R-:W-:Y:S01]  /*4780*/  FMUL R80, R80, R7.reuse ;  /* 0x0000000750507220 */ /* 0x080fe20000400000 */
[----:B------:R-:W-:Y:S01]  /*4790*/  ISETP.LT.OR P1, PT, R27, 0x1, !P3 ;  /* 0x000000011b00780c */ /* 0x000fe20005f21670 */
[-C--:B------:R-:W-:Y:S01]  /*47a0*/  FMUL R77, R77, R7.reuse ;  /* 0x000000074d4d7220 */ /* 0x080fe20000400000 */
[C---:B------:R-:W-:Y:S01]  /*47b0*/  ISETP.LT.OR P2, PT, R27.reuse, 0x1, !P0 ;  /* 0x000000011b00780c */ /* 0x040fe20004741670 */
[-C--:B------:R-:W-:Y:S01]  /*47c0*/  FMUL R78, R78, R7.reuse ;  /* 0x000000074e4e7220 */ /* 0x080fe20000400000 */
[----:B------:R-:W-:Y:S01]  /*47d0*/  ISETP.LT.OR P3, PT, R27, 0x9, !P3 ;  /* 0x000000091b00780c */ /* 0x000fe20005f61670 */
[----:B------:R-:W-:Y:S01]  /*47e0*/  FMUL R75, R75, R7 ;  /* 0x000000074b4b7220 */ /* 0x000fe20000400000 */
[----:B------:R-:W-:Y:S01]  /*47f0*/  F2FP.SATFINITE.E5M2.F32.PACK_AB_MERGE_C R79, RZ, R79, RZ ;  /* 0x0000004fff4f723e */ /* 0x000fe200048060ff */
[-C--:B------:R-:W-:Y:S01]  /*4800*/  FMUL R76, R76, R7.reuse ;  /* 0x000000074c4c7220 */ /* 0x080fe20000400000 */
[----:B------:R-:W-:Y:S01]  /*4810*/  F2FP.SATFINITE.E5M2.F32.PACK_AB_MERGE_C R15, RZ, R80, RZ ;  /* 0x00000050ff0f723e */ /* 0x000fe200048060ff */
[----:B------:R-:W-:Y:S01]  /*4820*/  FMUL R74, R74, R7 ;  /* 0x000000074a4a7220 */ /* 0x000fe20000400000 */
[----:B------:R-:W-:Y:S01]  /*4830*/  F2FP.SATFINITE.E5M2.F32.PACK_AB_MERGE_C R77, RZ, R77, RZ ;  /* 0x0000004dff4d723e */ /* 0x000fe200048060ff */
[-C--:B------:R-:W-:Y:S01]  /*4840*/  FMUL R72, R72, R7.reuse ;  /* 0x0000000748487220 */ /* 0x080fe20000400000 */
[----:B------:R-:W-:Y:S01]  /*4850*/  ISETP.LT.OR P0, PT, R27, 0x9, !P0 ;  /* 0x000000091b00780c */ /* 0x000fe20004701670 */
[----:B------:R-:W-:Y:S01]  /*4860*/  @!P1 STG.E.U8 desc[UR16][R8.64], R79 ;  /* 0x0000004f08009986 */ /* 0x000fe2000c101110 */
[C---:B------:R-:W-:Y:S01]  /*4870*/  ISETP.GE.AND P1, PT, R28.reuse, 0x9, PT ;  /* 0x000000091c00780c */ /* 0x040fe20003f26270 */
[----:B------:R-:W-:Y:S01]  /*4880*/  FMUL R69, R69, R7 ;  /* 0x0000000745457220 */ /* 0x000fe20000400000 */
[----:B------:R-:W-:Y:S01]  /*4890*/  F2FP.SATFINITE.E5M2.F32.PACK_AB_MERGE_C R75, RZ, R75, RZ ;  /* 0x0000004bff4b723e */ /* 0x000fe200048060ff */
[----:B------:R0:W-:Y:S01]  /*48a0*/  @!P2 STG.E.U8 desc[UR16][R8.64+0x1], R15 ;  /* 0x0000010f0800a986 */ /* 0x0001e2000c101110 */
[----:B------:R-:W-:Y:S01]  /*48b0*/  ISETP.GE.AND P2, PT, R28, 0xa, PT ;  /* 0x0000000a1c00780c */ /* 0x000fe20003f46270 */
[-C--:B------:R-:W-:Y:S01]  /*48c0*/  FMUL R70, R70, R7.reuse ;  /* 0x0000000746467220 */ /* 0x080fe20000400000 */
[----:B------:R-:W-:Y:S01]  /*48d0*/  F2FP.SATFINITE.E5M2.F32.PACK_AB_MERGE_C R25, RZ, R76, RZ ;  /* 0x0000004cff19723e */ /* 0x000fe200048060ff */
[----:B------:R-:W-:Y:S01]  /*48e0*/  @!P3 STG.E.U8 desc[UR16][R10.64], R77 ;  /* 0x0000004d0a00b986 */ /* 0x000fe2000c101110 */
[C---:B------:R-:W-:Y:S01]  /*48f0*/  ISETP.LT.OR P3, PT, R27.reuse, 0x1, !P1 ;  /* 0x000000011b00780c */ /* 0x040fe20004f61670 */
[-C--:B------:R-:W-:Y:S01]  /*4900*/  FMUL R68, R68, R7.reuse ;  /* 0x0000000744447220 */ /* 0x080fe20000400000 */
[----:B------:R-:W-:Y:S01]  /*4910*/  ISETP.LT.OR P5, PT, R27, 0x1, !P2 ;  /* 0x000000011b00780c */ /* 0x000fe200057a1670 */
[-C--:B------:R-:W-:Y:S01]  /*4920*/  FMUL R67, R67, R7.reuse ;  /* 0x0000000743437220 */ /* 0x080fe20000400000 */
[----:B------:R-:W-:Y:S01]  /*4930*/  ISETP.LT.OR P1, PT, R27, 0x9, !P1 ;  /* 0x000000091b00780c */ /* 0x000fe20004f21670 */
[-C--:B------:R-:W-:Y:S01]  /*4940*/  FMUL R65, R65, R7.reuse ;  /* 0x0000000741417220 */ /* 0x080fe20000400000 */
[----:B------:R-:W-:Y:S01]  /*4950*/  F2FP.SATFINITE.E5M2.F32.PACK_AB_MERGE_C R29, RZ, R74, RZ ;  /* 0x0000004aff1d723e */ /* 0x000fe200048060ff */
[-C--:B------:R-:W-:Y:S01]  /*4960*/  FMUL R66, R66, R7.reuse ;  /* 0x0000000742427220 */ /* 0x080fe20000400000 */
[----:B0-----:R-:W-:Y:S01]  /*4970*/  F2FP.SATFINITE.E5M2.F32.PACK_AB_MERGE_C R15, RZ, R78, RZ ;  /* 0x0000004eff0f723e */ /* 0x001fe200048060ff */
[-C--:B------:R-:W-:Y:S01]  /*4980*/  FMUL R64, R64, R7.reuse ;  /* 0x0000000740407220 */ /* 0x080fe20000400000 */
[----:B------:R-:W-:Y:S01]  /*4990*/  ISETP.LT.OR P2, PT, R27, 0x9, !P2 ;  /* 0x000000091b00780c */ /* 0x000fe20005741670 */
[-C--:B------:R-:W-:Y:S01]  /*49a0*/  FMUL R63, R63, R7.reuse ;  /* 0x000000073f3f7220 */ /* 0x080fe20000400000 */
[----:B------:R-:W-:Y:S01]  /*49b0*/  F2FP.SATFINITE.E5M2.F32.PACK_AB_MERGE_C R31, RZ, R72, RZ ;  /* 0x00000048ff1f723e */ /* 0x000fe200048060ff */
[----:B------:R0:W-:Y:S01]  /*49c0*/  @!P0 STG.E.U8 desc[UR16][R10.64+0x1], R15 ;  /* 0x0000010f0a008986 */ /* 0x0001e2000c101110 */
[C---:B------:R-:W-:Y:S01]  /*49d0*/  ISETP.GE.AND P0, PT, R28.reuse, 0x11, PT ;  /* 0x000000111c00780c */ /* 0x040fe20003f06270 */
[----:B------:R-:W-:Y:S01]  /*49e0*/  FMUL R61, R61, R7 ;  /* 0x000000073d3d7220 */ /* 0x000fe20000400000 */
[----:B------:R-:W-:Y:S01]  /*49f0*/  F2FP.SATFINITE.E5M2.F32.PACK_AB_MERGE_C R69, RZ, R69, RZ ;  /* 0x00000045ff45723e */ /* 0x000fe200048060ff */
[----:B------:R-:W-:Y:S01]  /*4a00*/  @!P3 STG.E.U8 desc[UR16][R8.64+0x8], R75 ;  /* 0x0000084b0800b986 */ /* 0x000fe2000c101110 */
[----:B------:R-:W-:Y:S01]  /*4a10*/  ISETP.GE.AND P3, PT, R28, 0x12, PT ;  /* 0x000000121c00780c */ /* 0x000fe20003f66270 */
[----:B------:R-:W-:Y:S01]  /*4a20*/  FMUL R62, R62, R7 ;  /* 0x000000073e3e7220 */ /* 0x000fe20000400000 */
[----:B------:R-:W-:Y:S01]  /*4a30*/  F2FP.SATFINITE.E5M2.F32.PACK_AB_MERGE_C R67, RZ, R67, RZ ;  /* 0x00000043ff43723e */ /* 0x000fe200048060ff */
[----:B------:R1:W-:Y:S01]  /*4a40*/  @!P5 STG.E.U8 desc[UR16][R8.64+0x9], R25 ;  /* 0x000009190800d986 */ /* 0x0003e2000c101110 */
[----:B------:R-:W-:Y:S01]  /*4a50*/  ISETP.LT.OR P5, PT, R27, 0x1, !P3 ;  /* 0x000000011b00780c */ /* 0x000fe20005fa1670 */
[-C--:B------:R-:W-:Y:S01]  /*4a60*/  FMUL R59, R59, R7.reuse ;  /* 0x000000073b3b7220 */ /* 0x080fe20000400000 */
[C---:B------:R-:W-:Y:S01]  /*4a70*/  ISETP.LT.OR P3, PT, R27.reuse, 0x9, !P3 ;  /* 0x000000091b00780c */ /* 0x040fe20005f61670 */
[----:B------:R-:W-:Y:S01]  /*4a80*/  @!P1 STG.E.U8 desc[UR16][R10.64+0x8], R29 ;  /* 0x0000081d0a009986 */ /* 0x000fe2000c101110 */
[----:B------:R-:W-:Y:S01]  /*4a90*/  ISETP.LT.OR P1, PT, R27, 0x1, !P0 ;  /* 0x000000011b00780c */ /* 0x000fe20004721670 */
[-C--:B------:R-:W-:Y:S01]  /*4aa0*/  FMUL R60, R60, R7.reuse ;  /* 0x000000073c3c7220 */ /* 0x080fe20000400000 */
[----:B0-----:R-:W-:Y:S01]  /*4ab0*/  F2FP.SATFINITE.E5M2.F32.PACK_AB_MERGE_C R15, RZ, R70, RZ ;  /* 0x00000046ff0f723e */ /* 0x001fe200048060ff */
[----:B------:R-:W-:Y:S01]  /*4ac0*/  @!P2 STG.E.U8 desc[UR16][R10.64+0x9], R31 ;  /* 0x0000091f0a00a986 */ /* 0x000fe2000c101110 */
[----:B------:R-:W-:Y:S01]  /*4ad0*/  ISETP.GE.AND P2, PT, R28, 0x19, PT ;  /* 0x000000191c00780c */ /* 0x000fe20003f46270 */
[-C--:B------:R-:W-:Y:S01]  /*4ae0*/  FMUL R57, R57, R7.reuse ;  /* 0x0000000739397220 */ /* 0x080fe20000400000 */
[C---:B------:R-:W-:Y:S01]  /*4af0*/  ISETP.LT.OR P0, PT, R27.reuse, 0x9, !P0 ;  /* 0x000000091b00780c */ /* 0x040fe20004701670 */
[-C--:B------:R-:W-:Y:S01]  /*4b00*/  FMUL R58, R58, R7.reuse ;  /* 0x000000073a3a7220 */ /* 0x080fe20000400000 */
[----:B------:R-:W-:Y:S01]  /*4b10*/  ISETP.LT.OR P6, PT, R27, 0x1, !P2 ;  /* 0x000000011b00780c */ /* 0x000fe200057c1670 */
[----:B------:R0:W-:Y:S01]  /*4b20*/  @!P5 STG.E.U8 desc[UR16][R8.64+0x11], R15 ;  /* 0x0000110f0800d986 */ /* 0x0001e2000c101110 */
[----:B-1----:R-:W-:Y:S01]  /*4b30*/  F2FP.SATFINITE.E5M2.F32.PACK_AB_MERGE_C R25, RZ, R68, RZ ;  /* 0x00000044ff19723e */ /* 0x002fe200048060ff */
[----:B------:R-:W-:Y:S01]  /*4b40*/  FMUL R56, R56, R7 ;  /* 0x0000000738387220 */ /* 0x000fe20000400000 */
[----:B------:R-:W-:Y:S01]  /*4b50*/  F2FP.SATFINITE.E5M2.F32.PACK_AB_MERGE_C R65, RZ, R65, RZ ;  /* 0x00000041ff41723e */ /* 0x000fe200048060ff */
[----:B------:R-:W-:Y:S01]  /*4b60*/  @!P1 STG.E.U8 desc[UR16][R8.64+0x10], R69 ;  /* 0x0000104508009986 */ /* 0x000fe2000c101110 */
[----:B------:R-:W-:Y:S01]  /*4b70*/  ISETP.GE.AND P1, PT, R28, 0x1a, PT ;  /* 0x0000001a1c00780c */ /* 0x000fe20003f26270 */
[-C--:B------:R-:W-:Y:S01]  /*4b80*/  FMUL R23, R23, R7.reuse ;  /* 0x0000000717177220 */ /* 0x080fe20000400000 */
[C---:B------:R-:W-:Y:S01]  /*4b90*/  ISETP.LT.OR P2, PT, R27.reuse, 0x9, !P2 ;  /* 0x000000091b00780c */ /* 0x040fe20005741670 */
[----:B------:R1:W-:Y:S01]  /*4ba0*/  @!P3 STG.E.U8 desc[UR16][R10.64+0x11], R25 ;  /* 0x000011190a00b986 */ /* 0x0003e2000c101110 */
[----:B------:R-:W-:Y:S01]  /*4bb0*/  ISETP.LT.OR P5, PT, R27, 0x1, !P1 ;  /* 0x000000011b00780c */ /* 0x000fe20004fa1670 */
[-C--:B------:R-:W-:Y:S01]  /*4bc0*/  FMUL R21, R21, R7.reuse ;  /* 0x0000000715157220 */ /* 0x080fe20000400000 */
[----:B------:R-:W-:Y:S01]  /*4bd0*/  ISETP.LT.OR P3, PT, R27, 0x9, !P1 ;  /* 0x000000091b00780c */ /* 0x000fe20004f61670 */
[----:B------:R-:W-:Y:S01]  /*4be0*/  @!P0 STG.E.U8 desc[UR16][R10.64+0x10], R67 ;  /* 0x000010430a008986 */ /* 0x000fe2000c101110 */
[----:B0-----:R-:W-:Y:S01]  /*4bf0*/  F2FP.SATFINITE.E5M2.F32.PACK_AB_MERGE_C R15, RZ, R66, RZ ;  /* 0x00000042ff0f723e */ /* 0x001fe200048060ff */
[-C--:B------:R-:W-:Y:S01]  /*4c00*/  FMUL R22, R22, R7.reuse ;  /* 0x0000000716167220 */ /* 0x080fe20000400000 */
[C---:B------:R-:W-:Y:S01]  /*4c10*/  ISETP.GE.AND P0, PT, R28.reuse, 0x21, PT ;  /* 0x000000211c00780c */ /* 0x040fe20003f06270 */
[----:B------:R-:W-:Y:S01]  /*4c20*/  @!P6 STG.E.U8 desc[UR16][R8.64+0x18], R65 ;  /* 0x000018410800e986 */ /* 0x000fe2000c101110 */
[----:B------:R-:W-:Y:S01]  /*4c30*/  ISETP.GE.AND P1, PT, R28, 0x22, PT ;  /* 0x000000221c00780c */ /* 0x000fe20003f26270 */
[-C--:B------:R-:W-:Y:S01]  /*4c40*/  FMUL R19, R19, R7.reuse ;  /* 0x0000000713137220 */ /* 0x080fe20000400000 */
[C---:B------:R-:W-:Y:S01]  /*4c50*/  ISETP.LT.OR P6, PT, R27.reuse, 0x1, !P0 ;  /* 0x000000011b00780c */ /* 0x040fe200047c1670 */
[-C--:B------:R-:W-:Y:S01]  /*4c60*/  FMUL R20, R20, R7.reuse ;  /* 0x0000000714147220 */ /* 0x080fe20000400000 */
[----:B-1----:R-:W-:Y:S01]  /*4c70*/  F2FP.SATFINITE.E5M2.F32.PACK_AB_MERGE_C R25, RZ, R64, RZ ;  /* 0x00000040ff19723e */ /* 0x002fe200048060ff */
[----:B------:R0:W-:Y:S01]  /*4c80*/  @!P5 STG.E.U8 desc[UR16][R8.64+0x19], R15 ;  /* 0x0000190f0800d986 */ /* 0x0001e2000c101110 */
[----:B------:R-:W-:Y:S01]  /*4c90*/  ISETP.LT.OR P5, PT, R27, 0x1, !P1 ;  /* 0x000000011b00780c */ /* 0x000fe20004fa1670 */
[----:B------:R-:W-:Y:S01]  /*4ca0*/  FMUL R17, R17, R7 ;  /* 0x0000000711117220 */ /* 0x000fe20000400000 */
[----:B------:R-:W-:Y:S01]  /*4cb0*/  F2FP.SATFINITE.E5M2.F32.PACK_AB_MERGE_C R63, RZ, R63, RZ ;  /* 0x0000003fff3f723e */ /* 0x000fe200048060ff */
[----:B------:R1:W-:Y:S01]  /*4cc0*/  @!P3 STG.E.U8 desc[UR16][R10.64+0x19], R25 ;  /* 0x000019190a00b986 */ /* 0x0003e2000c101110 */
[----:B------:R-:W-:Y:S01]  /*4cd0*/  F2FP.SATFINITE.E5M2.F32.PACK_AB_MERGE_C R61, RZ, R61, RZ ;  /* 0x0000003dff3d723e */ /* 0x000fe200048060ff */
[-C--:B------:R-:W-:Y:S01]  /*4ce0*/  FMUL R18, R18, R7.reuse ;  /* 0x0000000712127220 */ /* 0x080fe20000400000 */
[----:B------:R-:W-:Y:S01]  /*4cf0*/  F2FP.SATFINITE.E5M2.F32.PACK_AB_MERGE_C R29, RZ, R62, RZ ;  /* 0x0000003eff1d723e */ /* 0x000fe200048060ff */
[----:B------:R-:W-:Y:S01]  /*4d00*/  @!P2 STG.E.U8 desc[UR16][R10.64+0x18], R63 ;  /* 0x0000183f0a00a986 */ /* 0x000fe2000c101110 */
[----:B------:R-:W-:Y:S01]  /*4d10*/  ISETP.LT.OR P3, PT, R27, 0x9, !P1 ;  /* 0x000000091b00780c */ /* 0x000fe20004f61670 */
[-C--:B------:R-:W-:Y:S01]  /*4d20*/  FMUL R13, R13, R7.reuse ;  /* 0x000000070d0d7220 */ /* 0x080fe20000400000 */
[----:B------:R-:W-:Y:S01]  /*4d30*/  ISETP.GE.AND P2, PT, R28, 0x29, PT ;  /* 0x000000291c00780c */ /* 0x000fe20003f46270 */
[----:B------:R-:W-:Y:S01]  /*4d40*/  @!P6 STG.E.U8 desc[UR16][R8.64+0x20], R61 ;  /* 0x0000203d0800e986 */ /* 0x000fe2000c101110 */
[C---:B------:R-:W-:Y:S01]  /*4d50*/  ISETP.LT.OR P0, PT, R27.reuse, 0x9, !P0 ;  /* 0x000000091b00780c */ /* 0x040fe20004701670 */
[----:B------:R-:W-:Y:S01]  /*4d60*/  FMUL R16, R16, R7 ;  /* 0x0000000710107220 */ /* 0x000fe20000400000 */
[----:B------:R-:W-:Y:S01]  /*4d70*/  ISETP.GE.AND P1, PT, R28, 0x2a, PT ;  /* 0x0000002a1c00780c */ /* 0x000fe20003f26270 */
[----:B------:R-:W-:Y:S01]  /*4d80*/  @!P5 STG.E.U8 desc[UR16][R8.64+0x21], R29 ;  /* 0x0000211d0800d986 */ /* 0x000fe2000c101110 */
[----:B------:R-:W-:-:S02]  /*4d90*/  ISETP.LT.OR P6, PT, R27, 0x1, !P2 ;  /* 0x000000011b00780c */ /* 0x000fc400057c1670 */
[C---:B------:R-:W-:Y:S02]  /*4da0*/  ISETP.LT.OR P5, PT, R27.reuse, 0x1, !P1 ;  /* 0x000000011b00780c */ /* 0x040fe40004fa1670 */
[----:B------:R-:W-:Y:S02]  /*4db0*/  F2FP.SATFINITE.E5M2.F32.PACK_AB_MERGE_C R59, RZ, R59, RZ ;  /* 0x0000003bff3b723e */ /* 0x000fe400048060ff */
[----:B0-----:R-:W-:Y:S02]  /*4dc0*/  F2FP.SATFINITE.E5M2.F32.PACK_AB_MERGE_C R15, RZ, R60, RZ ;  /* 0x0000003cff0f723e */ /* 0x001fe400048060ff */
[----:B------:R-:W-:Y:S01]  /*4dd0*/  F2FP.SATFINITE.E5M2.F32.PACK_AB_MERGE_C R57, RZ, R57, RZ ;  /* 0x00000039ff39723e */ /* 0x000fe200048060ff */
[----:B------:R-:W-:Y:S01]  /*4de0*/  @!P0 STG.E.U8 desc[UR16][R10.64+0x20], R59 ;  /* 0x0000203b0a008986 */ /* 0x000fe2000c101110 */
[----:B-1----:R-:W-:Y:S02]  /*4df0*/  F2FP.SATFINITE.E5M2.F32.PACK_AB_MERGE_C R25, RZ, R58, RZ ;  /* 0x0000003aff19723e */ /* 0x002fe400048060ff */
[C---:B------:R-:W-:Y:S01]  /*4e00*/  ISETP.LT.OR P1, PT, R27.reuse, 0x9, !P1 ;  /* 0x000000091b00780c */ /* 0x040fe20004f21670 */
[----:B------:R0:W-:Y:S01]  /*4e10*/  @!P3 STG.E.U8 desc[UR16][R10.64+0x21], R15 ;  /* 0x0000210f0a00b986 */ /* 0x0001e2000c101110 */
[----:B------:R-:W-:-:S02]  /*4e20*/  ISETP.LT.OR P2, PT, R27, 0x9, !P2 ;  /* 0x000000091b00780c */ /* 0x000fc40005741670 */
[C---:B------:R-:W-:Y:S01]  /*4e30*/  ISETP.GE.AND P3, PT, R28.reuse, 0x31, PT ;  /* 0x000000311c00780c */ /* 0x040fe20003f66270 */
[----:B------:R-:W-:Y:S01]  /*4e40*/  @!P6 STG.E.U8 desc[UR16][R8.64+0x28], R57 ;  /* 0x000028390800e986 */ /* 0x000fe2000c101110 */
[----:B------:R-:W-:Y:S02]  /*4e50*/  ISETP.GE.AND P0, PT, R28, 0x32, PT ;  /* 0x000000321c00780c */ /* 0x000fe40003f06270 */
[----:B------:R-:W-:Y:S01]  /*4e60*/  F2FP.SATFINITE.E5M2.F32.PACK_AB_MERGE_C R23, RZ, R23, RZ ;  /* 0x00000017ff17723e */ /* 0x000fe200048060ff */
[----:B------:R1:W-:Y:S01]  /*4e70*/  @!P5 STG.E.U8 desc[UR16][R8.64+0x29], R25 ;  /* 0x000029190800d986 */ /* 0x0003e2000c101110 */
[C---:B------:R-:W-:Y:S02]  /*4e80*/  ISETP.LT.OR P5, PT, R27.reuse, 0x1, !P3 ;  /* 0x000000011b00780c */ /* 0x040fe40005fa1670 */
[----:B------:R-:W-:Y:S02]  /*4e90*/  ISETP.LT.OR P6, PT, R27, 0x1, !P0 ;  /* 0x000000011b00780c */ /* 0x000fe400047c1670 */
[----:B0-----:R-:W-:Y:S01]  /*4ea0*/  F2FP.SATFINITE.E5M2.F32.PACK_AB_MERGE_C R15, RZ, R56, RZ ;  /* 0x00000038ff0f723e */ /* 0x001fe200048060ff */
[----:B------:R-:W-:Y:S01]  /*4eb0*/  @!P2 STG.E.U8 desc[UR16][R10.64+0x28], R23 ;  /* 0x000028170a00a986 */ /* 0x000fe2000c101110 */
[----:B------:R-:W-:-:S02]  /*4ec0*/  F2FP.SATFINITE.E5M2.F32.PACK_AB_MERGE_C R21, RZ, R21, RZ ;  /* 0x00000015ff15723e */ /* 0x000fc400048060ff */
[C---:B------:R-:W-:Y:S01]  /*4ed0*/  ISETP.GE.AND P2, PT, R28.reuse, 0x3a, PT ;  /* 0x0000003a1c00780c */ /* 0x040fe20003f46270 */
[----:B------:R0:W-:Y:S01]  /*4ee0*/  @!P1 STG.E.U8 desc[UR16][R10.64+0x29], R15 ;  /* 0x0000290f0a009986 */ /* 0x0001e2000c101110 */
[C---:B------:R-:W-:Y:S02]  /*4ef0*/  ISETP.LT.OR P1, PT, R27.reuse, 0x9, !P3 ;  /* 0x000000091b00780c */ /* 0x040fe40005f21670 */
[----:B-1----:R-:W-:Y:S01]  /*4f00*/  F2FP.SATFINITE.E5M2.F32.PACK_AB_MERGE_C R25, RZ, R22, RZ ;  /* 0x00000016ff19723e */ /* 0x002fe200048060ff */
[----:B------:R1:W-:Y:S01]  /*4f10*/  @!P5 STG.E.U8 desc[UR16][R8.64+0x30], R21 ;  /* 0x000030150800d986 */ /* 0x0003e2000c101110 */
[----:B------:R-:W-:Y:S02]  /*4f20*/  ISETP.GE.AND P3, PT, R28, 0x39, PT ;  /* 0x000000391c00780c */ /* 0x000fe40003f66270 */
[C---:B------:R-:W-:Y:S01]  /*4f30*/  ISETP.LT.OR P0, PT, R27.reuse, 0x9, !P0 ;  /* 0x000000091b00780c */ /* 0x040fe20004701670 */
[----:B------:R2:W-:Y:S01]  /*4f40*/  @!P6 STG.E.U8 desc[UR16][R8.64+0x31], R25 ;  /* 0x000031190800e986 */ /* 0x0005e2000c101110 */
[----:B------:R-:W-:-:S02]  /*4f50*/  ISETP.LT.OR P5, PT, R27, 0x1, !P3 ;  /* 0x000000011b00780c */ /* 0x000fc40005fa1670 */
[C---:B------:R-:W-:Y:S02]  /*4f60*/  ISETP.LT.OR P6, PT, R27.reuse, 0x1, !P2 ;  /* 0x000000011b00780c */ /* 0x040fe400057c1670 */
[C---:B------:R-:W-:Y:S02]  /*4f70*/  ISETP.LT.OR P3, PT, R27.reuse, 0x9, !P3 ;  /* 0x000000091b00780c */ /* 0x040fe40005f61670 */
[----:B------:R-:W-:Y:S02]  /*4f80*/  ISETP.LT.OR P2, PT, R27, 0x9, !P2 ;  /* 0x000000091b00780c */ /* 0x000fe40005741670 */
[----:B------:R-:W-:Y:S02]  /*4f90*/  F2FP.SATFINITE.E5M2.F32.PACK_AB_MERGE_C R19, RZ, R19, RZ ;  /* 0x00000013ff13723e */ /* 0x000fe400048060ff */
[----:B0-----:R-:W-:Y:S02]  /*4fa0*/  F2FP.SATFINITE.E5M2.F32.PACK_AB_MERGE_C R15, RZ, R20, RZ ;  /* 0x00000014ff0f723e */ /* 0x001fe400048060ff */
[----:B------:R-:W-:Y:S01]  /*4fb0*/  F2FP.SATFINITE.E5M2.F32.PACK_AB_MERGE_C R17, RZ, R17, RZ ;  /* 0x00000011ff11723e */ /* 0x000fe200048060ff */
[----:B------:R2:W-:Y:S01]  /*4fc0*/  @!P1 STG.E.U8 desc[UR16][R10.64+0x30], R19 ;  /* 0x000030130a009986 */ /* 0x0005e2000c101110 */
[----:B-1----:R-:W-:-:S02]  /*4fd0*/  F2FP.SATFINITE.E5M2.F32.PACK_AB_MERGE_C R21, RZ, R18, RZ ;  /* 0x00000012ff15723e */ /* 0x002fc400048060ff */
[----:B------:R-:W-:Y:S01]  /*4fe0*/  F2FP.SATFINITE.E5M2.F32.PACK_AB_MERGE_C R13, RZ, R13, RZ ;  /* 0x0000000dff0d723e */ /* 0x000fe200048060ff */
[----:B------:R2:W-:Y:S01]  /*4ff0*/  @!P0 STG.E.U8 desc[UR16][R10.64+0x31], R15 ;  /* 0x0000310f0a008986 */ /* 0x0005e2000c101110 */
[----:B------:R-:W-:-:S03]  /*5000*/  F2FP.SATFINITE.E5M2.F32.PACK_AB_MERGE_C R23, RZ, R16, RZ ;  /* 0x00000010ff17723e */ /* 0x000fc600048060ff */
[----:B------:R2:W-:Y:S04]  /*5010*/  @!P5 STG.E.U8 desc[UR16][R8.64+0x38], R17 ;  /* 0x000038110800d986 */ /* 0x0005e8000c101110 */
[----:B------:R2:W-:Y:S04]  /*5020*/  @!P6 STG.E.U8 desc[UR16][R8.64+0x39], R21 ;  /* 0x000039150800e986 */ /* 0x0005e8000c101110 */
[----:B------:R2:W-:Y:S04]  /*5030*/  @!P3 STG.E.U8 desc[UR16][R10.64+0x38], R13 ;  /* 0x0000380d0a00b986 */ /* 0x0005e8000c101110 */
[----:B------:R2:W-:Y:S02]  /*5040*/  @!P2 STG.E.U8 desc[UR16][R10.64+0x39], R23 ;  /* 0x000039170a00a986 */ /* 0x0005e4000c101110 */
.L_x_104:
[----:B------:R-:W-:Y:S05]  /*5050*/  BSYNC B0 ;  /* 0x0000000000007941 */ /* 0x000fea0003800000 */
.L_x_38:
[----:B------:R-:W-:Y:S01]  /*5060*/  ULDC UR6, c[0x0][0xc] ;  /* 0x0000030000067ab9 */ /* 0x000fe20000000800 */
[----:B------:R-:W-:Y:S01]  /*5070*/  ULDC UR7, c[0x0][0x10] ;  /* 0x0000040000077ab9 */ /* 0x000fe20000000800 */
[----:B0-23--:R-:W0:Y:S01]  /*5080*/  LDC R9, c[0x0][0x14] ;  /* 0x00000500ff097b82 */ /* 0x00de220000000800 */
[----:B------:R-:W-:Y:S01]  /*5090*/  UIMAD.WIDE.U32 UR6, UR6, UR7, URZ ;  /* 0x00000007060672a5 */ /* 0x000fe2000f8e003f */
[----:B-----5:R-:W-:Y:S01]  /*50a0*/  PRMT R8, RZ, 0x7610, R8 ;  /* 0x00007610ff087816 */ /* 0x020fe20000000008 */
[----:B------:R-:W-:Y:S02]  /*50b0*/  IMAD.MOV.U32 R15, RZ, RZ, -0x1 ;  /* 0xffffffffff0f7424 */ /* 0x000fe400078e00ff */
[----:B------:R-:W-:Y:S02]  /*50c0*/  IMAD.MOV.U32 R73, RZ, RZ, -0x1 ;  /* 0xffffffffff497424 */ /* 0x000fe400078e00ff */
[----:B0-----:R-:W-:-:S04]  /*50d0*/  IMAD.WIDE.U32 R4, R9, UR6, R4 ;  /* 0x0000000609047c25 */ /* 0x001fc8000f8e0004 */
[----:B------:R-:W-:Y:S01]  /*50e0*/  IMAD R9, R9, UR7, RZ ;  /* 0x0000000709097c24 */ /* 0x000fe2000f8e02ff */
[----:B------:R-:W-:Y:S02]  /*50f0*/  ULDC.64 UR6, c[0x0][0x650] ;  /* 0x0001940000067ab9 */ /* 0x000fe40000000a00 */
[----:B------:R-:W-:Y:S01]  /*5100*/  ISETP.GE.U32.AND P0, PT, R4, UR6, PT ;  /* 0x0000000604007c0c */ /* 0x000fe2000bf06070 */
[----:B------:R-:W-:-:S05]  /*5110*/  IMAD.IADD R5, R5, 0x1, R9 ;  /* 0x0000000105057824 */ /* 0x000fca00078e0209 */
[----:B------:R-:W-:-:S13]  /*5120*/  ISETP.GE.U32.AND.EX P0, PT, R5, UR7, PT, P0 ;  /* 0x0000000705007c0c */ /* 0x000fda000bf06100 */
[----:B------:R-:W-:Y:S05]  /*5130*/  @P0 BRA `(.L_x_105) ;  /* 0x0000000400600947 */ /* 0x000fea0003800000 */
[----:B------:R-:W0:Y:S01]  /*5140*/  S2R R22, SR_CTAID.X ;  /* 0x0000000000167919 */ /* 0x000e220000002500 */
[----:B------:R-:W2:Y:S01]  /*5150*/  LDC.64 R16, c[0x0][0x628] ;  /* 0x00018a00ff107b82 */ /* 0x000ea20000000a00 */
[----:B------:R-:W-:Y:S01]  /*5160*/  ULDC UR6, c[0x0][0x150] ;  /* 0x0000540000067ab9 */ /* 0x000fe20000000800 */
[----:B------:R-:W-:Y:S01]  /*5170*/  IMAD.MOV.U32 R14, RZ, RZ, R4 ;  /* 0x000000ffff0e7224 */ /* 0x000fe200078e0004 */
[----:B-1--4-:R-:W1:Y:S01]  /*5180*/  S2R R24, SR_CTAID.Y ;  /* 0x0000000000187919 */ /* 0x012e620000002600 */
[----:B------:R-:W-:-:S04]  /*5190*/  IMAD.MOV.U32 R15, RZ, RZ, R5 ;  /* 0x000000ffff0f7224 */ /* 0x000fc800078e0005 */
[----:B------:R-:W3:Y:S08]  /*51a0*/  LDC R25, c[0x0][0x144] ;  /* 0x00005100ff197b82 */ /* 0x000ef00000000800 */
[----:B------:R-:W4:Y:S08]  /*51b0*/  LDC R18, c[0x0][0x630] ;  /* 0x00018c00ff127b82 */ /* 0x000f300000000800 */
[----:B------:R-:W1:Y:S01]  /*51c0*/  LDC.64 R20, c[0x0][0x620] ;  /* 0x00018800ff147b82 */ /* 0x000e620000000a00 */
[----:B--2---:R-:W-:-:S04]  /*51d0*/  ISETP.NE.U32.AND P0, PT, R16, RZ, PT ;  /* 0x000000ff1000720c */ /* 0x004fc80003f05070 */
[----:B------:R-:W-:Y:S02]  /*51e0*/  ISETP.NE.AND.EX P0, PT, R17, RZ, PT, P0 ;  /* 0x000000ff1100720c */ /* 0x000fe40003f05300 */
[----:B0-----:R-:W-:-:S05]  /*51f0*/  I2FP.F32.U32 R8, R22 ;  /* 0x0000001600087245 */ /* 0x001fca0000201000 */
[----:B------:R-:W-:-:S04]  /*5200*/  FMUL R8, R8, UR6 ;  /* 0x0000000608087c20 */ /* 0x000fc80008400000 */
[----:B------:R0:W2:Y:S02]  /*5210*/  F2I.U32.TRUNC.NTZ R23, R8 ;  /* 0x0000000800177305 */ /* 0x0000a4000020f000 */
[----:B---34-:R-:W-:Y:S05]  /*5220*/  @!P0 BRA `(.L_x_106) ;  /* 0x0000000000288947 */ /* 0x018fea0003800000 */
[----:B------:R-:W3:Y:S02]  /*5230*/  LDC R9, c[0x0][0x634] ;  /* 0x00018d00ff097b82 */ /* 0x000ee40000000800 */
[----:B---3--:R-:W-:-:S05]  /*5240*/  IADD3 R13, P0, R4, R9, RZ ;  /* 0x00000009040d7210 */ /* 0x008fca0007f1e0ff */
[----:B------:R-:W-:-:S04]  /*5250*/  IMAD.X R19, RZ, RZ, R5, P0 ;  /* 0x000000ffff137224 */ /* 0x000fc800000e0605 */
[----:B0-----:R-:W-:-:S04]  /*5260*/  IMAD.WIDE.U32 R8, R19, R16, RZ ;  /* 0x0000001013087225 */ /* 0x001fc800078e00ff */
[----:B------:R-:W-:-:S04]  /*5270*/  IMAD.WIDE.U32 R10, P0, R13, R17, R8 ;  /* 0x000000110d0a7225 */ /* 0x000fc80007800008 */
[----:B------:R-:W-:-:S04]  /*5280*/  IMAD.WIDE.U32 R8, R13, R16, RZ ;  /* 0x000000100d087225 */ /* 0x000fc800078e00ff */
[----:B------:R-:W-:Y:S01]  /*5290*/  IMAD.X R15, RZ, RZ, RZ, P0 ;  /* 0x000000ffff0f7224 */ /* 0x000fe200000e06ff */
[----:B------:R-:W-:Y:S01]  /*52a0*/  IADD3 RZ, P0, R9, R10, RZ ;  /* 0x0000000a09ff7210 */ /* 0x000fe20007f1e0ff */
[----:B------:R-:W-:-:S04]  /*52b0*/  IMAD.MOV.U32 R14, RZ, RZ, R11 ;  /* 0x000000ffff0e7224 */ /* 0x000fc800078e000b */
[----:B------:R-:W-:-:S08]  /*52c0*/  IMAD.WIDE.U32.X R14, R19, R17, R14, P0 ;  /* 0x00000011130e7225 */ /* 0x000fd000000e040e */
.L_x_106:
[----:B------:R-:W3:Y:S01]  /*52d0*/  LDC.64 R30, c[0x0][0x640] ;  /* 0x00019000ff1e7b82 */ /* 0x000ee20000000a00 */
[-C--:B------:R-:W-:Y:S01]  /*52e0*/  SHF.R.U64 R73, R14, R18.reuse, R15 ;  /* 0x000000120e497219 */ /* 0x080fe2000000120f */
[----:B--2---:R-:W-:Y:S01]  /*52f0*/  IMAD.MOV R23, RZ, RZ, -R23 ;  /* 0x000000ffff177224 */ /* 0x004fe200078e0a17 */
[----:B0-----:R-:W-:Y:S01]  /*5300*/  SHF.R.U32.HI R8, RZ, R18, R15 ;  /* 0x00000012ff087219 */ /* 0x001fe2000001160f */
[----:B------:R-:W-:Y:S01]  /*5310*/  ULDC UR6, c[0x0][0x154] ;  /* 0x0000550000067ab9 */ /* 0x000fe20000000800 */
[----:B------:R-:W-:Y:S01]  /*5320*/  IADD3 R11, P0, RZ, -R73, RZ ;  /* 0x80000049ff0b7210 */ /* 0x000fe20007f1e0ff */
[----:B------:R-:W-:Y:S02]  /*5330*/  IMAD R23, R25, R23, R22 ;  /* 0x0000001719177224 */ /* 0x000fe400078e0216 */
[----:B------:R-:W0:Y:S01]  /*5340*/  LDC R14, c[0x0][0x618] ;  /* 0x00018600ff0e7b82 */ /* 0x000e220000000800 */
[----:B------:R-:W-:Y:S02]  /*5350*/  IMAD.MOV.U32 R13, RZ, RZ, 0x1 ;  /* 0x00000001ff0d7424 */ /* 0x000fe400078e00ff */
[----:B------:R-:W-:-:S04]  /*5360*/  IMAD.X R9, RZ, RZ, ~R8, P0 ;  /* 0x000000ffff097224 */ /* 0x000fc800000e0e08 */
[-C--:B-1----:R-:W-:Y:S01]  /*5370*/  IMAD R10, R9, R20.reuse, RZ ;  /* 0x00000014090a7224 */ /* 0x082fe200078e02ff */
[----:B------:R-:W1:Y:S01]  /*5380*/  LDC R26, c[0x0][0x608] ;  /* 0x00018200ff1a7b82 */ /* 0x000e620000000800 */
[----:B------:R-:W-:-:S04]  /*5390*/  IMAD.WIDE.U32 R8, R11, R20, R4 ;  /* 0x000000140b087225 */ /* 0x000fc800078e0004 */
[----:B------:R-:W-:Y:S01]  /*53a0*/  IMAD R11, R11, R21, R10 ;  /* 0x000000150b0b7224 */ /* 0x000fe200078e020a */
[----:B------:R-:W-:Y:S02]  /*53b0*/  I2FP.F32.U32 R10, R24 ;  /* 0x00000018000a7245 */ /* 0x000fe40000201000 */
[----:B------:R-:W2:Y:S01]  /*53c0*/  LDC R28, c[0x0][0x658] ;  /* 0x00019600ff1c7b82 */ /* 0x000ea20000000800 */
[----:B------:R-:W-:Y:S01]  /*53d0*/  IMAD.IADD R9, R9, 0x1, R11 ;  /* 0x0000000109097824 */ /* 0x000fe200078e020b */
[----:B---3--:R-:W-:Y:S01]  /*53e0*/  ISETP.NE.U32.AND P0, PT, R30, RZ, PT ;  /* 0x000000ff1e00720c */ /* 0x008fe20003f05070 */
[----:B------:R-:W-:Y:S01]  /*53f0*/  FMUL R10, R10, UR6 ;  /* 0x000000060a0a7c20 */ /* 0x000fe20008400000 */
[----:B------:R-:W-:Y:S02]  /*5400*/  IMAD.MOV.U32 R11, RZ, RZ, -0x1 ;  /* 0xffffffffff0b7424 */ /* 0x000fe400078e00ff */
[----:B------:R-:W-:Y:S01]  /*5410*/  ISETP.NE.AND.EX P0, PT, R31, RZ, PT, P0 ;  /* 0x000000ff1f00720c */ /* 0x000fe20003f05300 */
[----:B------:R3:W4:Y:S01]  /*5420*/  F2I.U32.TRUNC.NTZ R19, R10 ;  /* 0x0000000a00137305 */ /* 0x000722000020f000 */
[----:B------:R-:W3:Y:S01]  /*5430*/  LDC R21, c[0x0][0x148] ;  /* 0x00005200ff157b82 */ /* 0x000ee20000000800 */
[----:B0-----:R-:W-:-:S02]  /*5440*/  SHF.R.U64 R18, R8, R14, R9 ;  /* 0x0000000e08127219 */ /* 0x001fc40000001209 */
[----:B------:R-:W-:-:S05]  /*5450*/  SHF.R.U32.HI R9, RZ, R14, R9 ;  /* 0x0000000eff097219 */ /* 0x000fca0000011609 */
[----:B------:R-:W0:Y:S01]  /*5460*/  LDC R22, c[0x0][0x600] ;  /* 0x00018000ff167b82 */ /* 0x000e220000000800 */
[-CC-:B-1----:R-:W-:Y:S02]  /*5470*/  SHF.R.U64 R16, R18, R26.reuse, R9.reuse ;  /* 0x0000001a12107219 */ /* 0x182fe40000001209 */
[----:B------:R-:W-:-:S05]  /*5480*/  SHF.R.U32.HI R9, RZ, R26, R9 ;  /* 0x0000001aff097219 */ /* 0x000fca0000011609 */
[----:B------:R-:W1:Y:S01]  /*5490*/  LDC R27, c[0x0][0x648] ;  /* 0x00019200ff1b7b82 */ /* 0x000e620000000800 */
[-CC-:B--2---:R-:W-:Y:S02]  /*54a0*/  SHF.R.U64 R20, R16, R28.reuse, R9.reuse ;  /* 0x0000001c10147219 */ /* 0x184fe40000001209 */
[-C--:B------:R-:W-:Y:S02]  /*54b0*/  SHF.L.U32 R11, R11, R28.reuse, RZ ;  /* 0x0000001c0b0b7219 */ /* 0x080fe400000006ff */
[-C--:B------:R-:W-:Y:S01]  /*54c0*/  SHF.R.U32.HI R9, RZ, R28.reuse, R9 ;  /* 0x0000001cff097219 */ /* 0x080fe20000011609 */
[----:B------:R-:W-:Y:S01]  /*54d0*/  IMAD.MOV.U32 R8, RZ, RZ, R20 ;  /* 0x000000ffff087224 */ /* 0x000fe200078e0014 */
[----:B------:R-:W-:Y:S01]  /*54e0*/  SHF.L.U32 R26, R13, R28, RZ ;  /* 0x0000001c0d1a7219 */ /* 0x000fe200000006ff */
[----:B------:R-:W2:Y:S01]  /*54f0*/  LDC R29, c[0x0][0x638] ;  /* 0x00018e00ff1d7b82 */ /* 0x000ea20000000800 */
[----:B------:R-:W-:-:S07]  /*5500*/  LOP3.LUT R25, RZ, R11, RZ, 0x33, !PT ;  /* 0x0000000bff197212 */ /* 0x000fce00078e33ff */
[----:B------:R-:W0:Y:S01]  /*5510*/  LDC R32, c[0x0][0x610] ;  /* 0x00018400ff207b82 */ /* 0x000e220000000800 */
[----:B----4-:R-:W-:Y:S05]  /*5520*/  @!P0 BRA `(.L_x_107) ;  /* 0x0000000000288947 */ /* 0x010fea0003800000 */
[----:B------:R-:W4:Y:S02]  /*5530*/  LDC R13, c[0x0][0x64c] ;  /* 0x00019300ff0d7b82 */ /* 0x000f240000000800 */
[----:B----4-:R-:W-:-:S05]  /*5540*/  IADD3 R13, P0, R20, R13, RZ ;  /* 0x0000000d140d7210 */ /* 0x010fca0007f1e0ff */
[----:B------:R-:W-:-:S04]  /*5550*/  IMAD.X R17, RZ, RZ, R9, P0 ;  /* 0x000000ffff117224 */ /* 0x000fc800000e0609 */
[----:B------:R-:W-:-:S04]  /*5560*/  IMAD.WIDE.U32 R8, R17, R30, RZ ;  /* 0x0000001e11087225 */ /* 0x000fc800078e00ff */
[----:B---3--:R-:W-:-:S04]  /*5570*/  IMAD.WIDE.U32 R10, P0, R13, R31, R8 ;  /* 0x0000001f0d0a7225 */ /* 0x008fc80007800008 */
[----:B------:R-:W-:-:S04]  /*5580*/  IMAD.WIDE.U32 R8, R13, R30, RZ ;  /* 0x0000001e0d087225 */ /* 0x000fc800078e00ff */
[----:B------:R-:W-:Y:S01]  /*5590*/  IMAD.X R15, RZ, RZ, RZ, P0 ;  /* 0x000000ffff0f7224 */ /* 0x000fe200000e06ff */
[----:B------:R-:W-:Y:S01]  /*55a0*/  IADD3 RZ, P0, R9, R10, RZ ;  /* 0x0000000a09ff7210 */ /* 0x000fe20007f1e0ff */
[----:B------:R-:W-:-:S04]  /*55b0*/  IMAD.MOV.U32 R14, RZ, RZ, R11 ;  /* 0x000000ffff0e7224 */ /* 0x000fc800078e000b */
[----:B------:R-:W-:-:S08]  /*55c0*/  IMAD.WIDE.U32.X R8, R17, R31, R14, P0 ;  /* 0x0000001f11087225 */ /* 0x000fd000000e040e */
.L_x_107:
[----:B-1----:R-:W-:Y:S01]  /*55d0*/  SHF.R.U64 R8, R8, R27, R9 ;  /* 0x0000001b08087219 */ /* 0x002fe20000001209 */
[----:B0-----:R-:W-:Y:S01]  /*55e0*/  VIADD R13, R22, 0xffffffff ;  /* 0xffffffff160d7836 */ /* 0x001fe20000000000 */
[----:B------:R-:W-:Y:S01]  /*55f0*/  LOP3.LUT R11, R16, R25, RZ, 0xc0, !PT ;  /* 0x00000019100b7212 */ /* 0x000fe200078ec0ff */
[----:B------:R-:W-:Y:S02]  /*5600*/  IMAD.MOV R19, RZ, RZ, -R19 ;  /* 0x000000ffff137224 */ /* 0x000fe400078e0a13 */
[----:B------:R-:W-:Y:S02]  /*5610*/  IMAD.MOV R9, RZ, RZ, -R8 ;  /* 0x000000ffff097224 */ /* 0x000fe400078e0a08 */
[----:B------:R-:W-:Y:S01]  /*5620*/  IMAD R26, R26, R8, R11 ;  /* 0x000000081a1a7224 */ /* 0x000fe200078e020b */
[----:B------:R-:W-:Y:S01]  /*5630*/  LOP3.LUT R11, R18, R13, RZ, 0xc0, !PT ;  /* 0x0000000d120b7212 */ /* 0x000fe200078ec0ff */
[----:B---3--:R-:W-:Y:S02]  /*5640*/  @P4 IMAD R23, R21, R19, R24 ;  /* 0x0000001315174224 */ /* 0x008fe400078e0218 */
[----:B--2---:R-:W-:-:S02]  /*5650*/  IMAD R8, R9, R29, R20 ;  /* 0x0000001d09087224 */ /* 0x004fc400078e0214 */
[----:B------:R-:W-:Y:S02]  /*5660*/  IMAD R26, R26, R32, R23 ;  /* 0x000000201a1a7224 */ /* 0x000fe400078e0217 */
[----:B------:R-:W-:Y:S02]  /*5670*/  IMAD R9, R8, R22, R11 ;  /* 0x0000001608097224 */ /* 0x000fe400078e020b */
[----:B------:R-:W-:-:S03]  /*5680*/  IMAD.MOV.U32 R10, RZ, RZ, 0x1 ;  /* 0x00000001ff0a7424 */ /* 0x000fc600078e00ff */
[----:B------:R-:W-:Y:S02]  /*5690*/  SEL R15, R9, R26, !P4 ;  /* 0x0000001a090f7207 */ /* 0x000fe40006000000 */
[----:B------:R-:W-:Y:S02]  /*56a0*/  PRMT R8, R10, 0x7610, R8 ;  /* 0x000076100a087816 */ /* 0x000fe40000000008 */
[----:B------:R-:W-:-:S07]  /*56b0*/  SEL R26, R26, R9, !P4 ;  /* 0x000000091a1a7207 */ /* 0x000fce0006000000 */
.L_x_105:
[----:B------:R-:W-:Y:S01]  /*56c0*/  LOP3.LUT P0, RZ, R8, 0xff, RZ, 0xc0, !PT ;  /* 0x000000ff08ff7812 */ /* 0x000fe2000780c0ff */
[----:B------:R-:W-:-:S12]  /*56d0*/  IMAD.MOV.U32 R71, RZ, RZ, R26 ;  /* 0x000000ffff477224 */ /* 0x000fd800078e001a */
[----:B------:R-:W-:Y:S05]  /*56e0*/  @P0 BRA `(.L_x_108) ;  /* 0xffffffbc00300947 */ /* 0x000fea000383ffff */
[----:B------:R-:W-:Y:S05]  /*56f0*/  EXIT ;  /* 0x000000000000794d */ /* 0x000fea0003800000 */
.L_x_8:
[----:B0-----:R-:W-:Y:S01]  /*5700*/  ULDC.64 UR4, c[0x0][0x650] ;  /* 0x0001940000047ab9 */ /* 0x001fe20000000a00 */
        /* <DEDUP_REMOVED lines=25> */
.L_x_110:
[----:B------:R-:W0:Y:S01]  /*58a0*/  LDC.64 R28, c[0x0][0x640] ;  /* 0x00019000ff1c7b82 */ /* 0x000e220000000a00 */
[-CC-:B------:R-:W-:Y:S01]  /*58b0*/  SHF.R.U64 R21, R16, R6.reuse, R17.reuse ;  /* 0x0000000610157219 */ /* 0x180fe20000001211 */
[----:B------:R-:W-:Y:S01]  /*58c0*/  IMAD.MOV.U32 R31, RZ, RZ, 0x1 ;  /* 0x00000001ff1f7424 */ /* 0x000fe200078e00ff */
[----:B------:R-:W-:Y:S02]  /*58d0*/  SHF.R.U32.HI R3, RZ, R6, R17 ;  /* 0x00000006ff037219 */ /* 0x000fe40000011611 */
[----:B------:R-:W-:-:S03]  /*58e0*/  IADD3 R15, P0, RZ, -R21, RZ ;  /* 0x80000015ff0f7210 */ /* 0x000fc60007f1e0ff */
[----:B------:R-:W1:Y:S02]  /*58f0*/  LDC R14, c[0x0][0x618] ;  /* 0x00018600ff0e7b82 */ /* 0x000e640000000800 */
[----:B------:R-:W-:Y:S02]  /*5900*/  IMAD.X R3, RZ, RZ, ~R3, P0 ;  /* 0x000000ffff037224 */ /* 0x000fe400000e0e03 */
[----:B------:R-:W-:-:S04]  /*5910*/  IMAD.WIDE.U32 R12, R15, R22, R4 ;  /* 0x000000160f0c7225 */ /* 0x000fc800078e0004 */
[----:B------:R-:W2:Y:S01]  /*5920*/  LDC R16, c[0x0][0x608] ;  /* 0x00018200ff107b82 */ /* 0x000ea20000000800 */
[----:B------:R-:W-:-:S04]  /*5930*/  IMAD R6, R3, R22, RZ ;  /* 0x0000001603067224 */ /* 0x000fc800078e02ff */
[----:B------:R-:W-:-:S03]  /*5940*/  IMAD R3, R15, R23, R6 ;  /* 0x000000170f037224 */ /* 0x000fc600078e0206 */
[----:B------:R-:W3:Y:S01]  /*5950*/  LDC R26, c[0x0][0x658] ;  /* 0x00019600ff1a7b82 */ /* 0x000ee20000000800 */
[----:B------:R-:W-:Y:S01]  /*5960*/  IMAD.IADD R3, R13, 0x1, R3 ;  /* 0x000000010d037824 */ /* 0x000fe200078e0203 */
[----:B0-----:R-:W-:Y:S01]  /*5970*/  ISETP.NE.U32.AND P0, PT, R28, RZ, PT ;  /* 0x000000ff1c00720c */ /* 0x001fe20003f05070 */
[----:B------:R-:W-:-:S03]  /*5980*/  IMAD.MOV.U32 R13, RZ, RZ, -0x1 ;  /* 0xffffffffff0d7424 */ /* 0x000fc600078e00ff */
        /* <DEDUP_REMOVED lines=25> */
.L_x_111:
[----:B-1----:R-:W-:Y:S01]  /*5b20*/  SHF.R.U64 R6, R12, R25, R13 ;  /* 0x000000190c067219 */ /* 0x002fe2000000120d */
[----:B0-----:R-:W-:Y:S01]  /*5b30*/  VIADD R13, R24, 0xffffffff ;  /* 0xffffffff180d7836 */ /* 0x001fe20000000000 */
[----:B------:R-:W-:Y:S01]  /*5b40*/  SHF.L.U32 R9, R31, R26, RZ ;  /* 0x0000001a1f097219 */ /* 0x000fe200000006ff */
[----:B------:R-:W-:Y:S01]  /*5b50*/  @P4 IMAD R10, R11, R20, R8 ;  /* 0x000000140b0a4224 */ /* 0x000fe200078e0208 */
[----:B------:R-:W-:Y:S01]  /*5b60*/  LOP3.LUT R3, R22, R33, RZ, 0xc0, !PT ;  /* 0x0000002116037212 */ /* 0x000fe200078ec0ff */
[----:B------:R-:W-:Y:S01]  /*5b70*/  IMAD.MOV R12, RZ, RZ, -R6 ;  /* 0x000000ffff0c7224 */ /* 0x000fe200078e0a06 */
[----:B------:R-:W-:Y:S01]  /*5b80*/  LOP3.LUT R18, R18, R13, RZ, 0xc0, !PT ;  /* 0x0000000d12127212 */ /* 0x000fe200078ec0ff */
[----:B------:R-:W-:Y:S02]  /*5b90*/  IMAD.MOV.U32 R8, RZ, RZ, 0x1 ;  /* 0x00000001ff087424 */ /* 0x000fe400078e00ff */
[----:B------:R-:W-:Y:S02]  /*5ba0*/  IMAD R9, R9, R6, R3 ;  /* 0x0000000609097224 */ /* 0x000fe400078e0203 */
[----:B--2---:R-:W-:-:S02]  /*5bb0*/  IMAD R3, R12, R27, R23 ;  /* 0x0000001b0c037224 */ /* 0x004fc400078e0217 */
[----:B---3--:R-:W-:Y:S02]  /*5bc0*/  IMAD R6, R9, R30, R10 ;  /* 0x0000001e09067224 */ /* 0x008fe400078e020a */
[----:B------:R-:W-:Y:S01]  /*5bd0*/  IMAD R9, R3, R24, R18 ;  /* 0x0000001803097224 */ /* 0x000fe200078e0212 */
[----:B------:R-:W-:Y:S01]  /*5be0*/  PRMT R3, R8, 0x7610, R3 ;  /* 0x0000761008037816 */ /* 0x000fe20000000003 */
[----:B------:R-:W-:-:S03]  /*5bf0*/  IMAD.MOV.U32 R16, RZ, RZ, R21 ;  /* 0x000000ffff107224 */ /* 0x000fc600078e0015 */
[----:B------:R-:W-:Y:S02]  /*5c00*/  SEL R13, R9, R6, !P4 ;  /* 0x00000006090d7207 */ /* 0x000fe40006000000 */
[----:B------:R-:W-:-:S07]  /*5c10*/  SEL R6, R6, R9, !P4 ;  /* 0x0000000906067207 */ /* 0x000fce0006000000 */
.L_x_109:
[----:B------:R-:W-:-:S08]  /*5c20*/  NOP ;  /* 0x0000000000007918 */ /* 0x000fd00000000000 */
[----:B------:R-:W0:-:S00]  /*5c30*/  USETMAXREG.DEALLOC.CTAPOOL 0x28 ;  /* 0x00000028000079c8 */ /* 0x000e0000080e0500 */
[----:B0-----:R-:W-:-:S13]  /*5c40*/  ISETP.NE.AND P0, PT, R7, RZ, PT ;  /* 0x000000ff0700720c */ /* 0x001fda0003f05270 */
[----:B------:R-:W-:Y:S05]  /*5c50*/  @P0 EXIT ;  /* 0x000000000000094d */ /* 0x000fea0003800000 */
[----:B------:R-:W-:Y:S01]  /*5c60*/  LOP3.LUT P0, RZ, R3, 0xff, RZ, 0xc0, !PT ;  /* 0x000000ff03ff7812 */ /* 0x000fe2000780c0ff */
[----:B------:R-:W-:Y:S02]  /*5c70*/  IMAD.MOV.U32 R3, RZ, RZ, 0x1 ;  /* 0x00000001ff037424 */ /* 0x000fe400078e00ff */
[----:B------:R-:W-:-:S10]  /*5c80*/  IMAD.MOV.U32 R12, RZ, RZ, RZ ;  /* 0x000000ffff0c7224 */ /* 0x000fd400078e00ff */
[----:B------:R-:W-:Y:S05]  /*5c90*/  @!P0 BRA `(.L_x_112) ;  /* 0x0000000c00748947 */ /* 0x000fea0003800000 */
[----:B------:R-:W0:Y:S01]  /*5ca0*/  LDC R3, c[0x0][0x28c] ;  /* 0x0000a300ff037b82 */ /* 0x000e220000000800 */
[----:B------:R-:W-:Y:S01]  /*5cb0*/  ULDC UR5, c[0x0][0x658] ;  /* 0x0001960000057ab9 */ /* 0x000fe20000000800 */
[----:B------:R-:W-:Y:S01]  /*5cc0*/  UMOV UR11, 0xffffffff ;  /* 0xffffffff000b7882 */ /* 0x000fe20000000000 */
[----:B------:R-:W-:Y:S01]  /*5cd0*/  UMOV UR16, 0x1 ;  /* 0x0000000100107882 */ /* 0x000fe20000000000 */
[----:B------:R-:W-:Y:S01]  /*5ce0*/  USHF.L.U32 UR11, UR11, UR5, URZ ;  /* 0x000000050b0b7299 */ /* 0x000fe2000800063f */
[----:B------:R-:W-:Y:S01]  /*5cf0*/  BSSY B0, `(.L_x_112) ;  /* 0x00000d7000007945 */ /* 0x000fe20003800000 */
[----:B------:R-:W-:Y:S01]  /*5d00*/  ULDC UR9, c[0x0][0xc] ;  /* 0x0000030000097ab9 */ /* 0x000fe20000000800 */
[----:B------:R-:W-:Y:S01]  /*5d10*/  ULDC UR12, c[0x0][0x10] ;  /* 0x00000400000c7ab9 */ /* 0x000fe20000000800 */
[----:B------:R-:W1:Y:S01]  /*5d20*/  S2UR UR8, SR_CgaCtaId ;  /* 0x00000000000879c3 */ /* 0x000e620000008800 */
[----:B------:R-:W-:Y:S01]  /*5d30*/  ULOP3.LUT UR13, URZ, UR11, URZ, 0x33, !UPT ;  /* 0x0000000b3f0d7292 */ /* 0x000fe2000f8e333f */
[----:B------:R-:W-:Y:S01]  /*5d40*/  IMAD.MOV.U32 R14, RZ, RZ, 0x1 ;  /* 0x00000001ff0e7424 */ /* 0x000fe200078e00ff */
[----:B------:R-:W-:Y:S01]  /*5d50*/  LOP3.LUT R15, R2, 0x2, RZ, 0xfc, !PT ;  /* 0x00000002020f7812 */ /* 0x000fe200078efcff */
[----:B------:R-:W-:Y:S01]  /*5d60*/  IMAD.MOV.U32 R12, RZ, RZ, RZ ;  /* 0x000000ffff0c7224 */ /* 0x000fe200078e00ff */
[----:B------:R-:W-:Y:S01]  /*5d70*/  ULDC UR4, c[0x0][0x600] ;  /* 0x0001800000047ab9 */ /* 0x000fe20000000800 */
[----:B------:R-:W-:Y:S01]  /*5d80*/  UMOV UR15, 0x5 ;  /* 0x00000005000f7882 */ /* 0x000fe20000000000 */
[----:B------:R-:W-:-:S02]  /*5d90*/  UIADD3 UR4, UR4, -0x1, URZ ;  /* 0xffffffff04047890 */ /* 0x000fc4000fffe03f */
[----:B------:R-:W-:Y:S01]  /*5da0*/  USHF.L.U32 UR5, UR16, UR5, URZ ;  /* 0x0000000510057299 */ /* 0x000fe2000800063f */
[----:B------:R-:W-:Y:S01]  /*5db0*/  ULDC.64 UR28, c[0x0][0x198] ;  /* 0x00006600001c7ab9 */ /* 0x000fe20000000a00 */
[----:B0-----:R-:W-:-:S05]  /*5dc0*/  VIADD R3, R3, 0x3f ;  /* 0x0000003f03037836 */ /* 0x001fca0000000000 */
[----:B------:R-:W-:Y:S01]  /*5dd0*/  SHF.R.S32.HI R8, RZ, 0x1f, R3 ;  /* 0x0000001fff087819 */ /* 0x000fe20000011403 */
[----:B-1----:R-:W-:-:S03]  /*5de0*/  ULOP3.LUT UR10, UR8, 0x1, URZ, 0xc0, !UPT ;  /* 0x00000001080a7892 */ /* 0x002fc6000f8ec03f */
[----:B------:R-:W-:Y:S01]  /*5df0*/  LEA.HI R8, R8, R3, RZ, 0x6 ;  /* 0x0000000308087211 */ /* 0x000fe200078f30ff */
[----:B------:R-:W-:Y:S01]  /*5e00*/  USHF.R.U32.HI UR27, URZ, 0x1, UR8 ;  /* 0x000000013f1b7899 */ /* 0x000fe20008011608 */
[----:B------:R-:W-:Y:S01]  /*5e10*/  IMAD.MOV.U32 R3, RZ, RZ, 0x1 ;  /* 0x00000001ff037424 */ /* 0x000fe200078e00ff */
[----:B------:R-:W-:Y:S01]  /*5e20*/  USHF.L.U32 UR6, UR8, 0x5, URZ ;  /* 0x0000000508067899 */ /* 0x000fe2000800063f */
[----:B------:R-:W-:Y:S01]  /*5e30*/  SHF.R.S32.HI R11, RZ, 0x6, R8 ;  /* 0x00000006ff0b7819 */ /* 0x000fe20000011408 */
[----:B------:R-:W-:Y:S02]  /*5e40*/  USHF.L.U32 UR7, UR8, 0xb, URZ ;  /* 0x0000000b08077899 */ /* 0x000fe4000800063f */
[----:B------:R-:W-:Y:S02]  /*5e50*/  ULOP3.LUT UR8, UR8, 0xfffffffe, URZ, 0xc0, !UPT ;  /* 0xfffffffe08087892 */ /* 0x000fe4000f8ec03f */
[----:B------:R-:W-:Y:S01]  /*5e60*/  UISETP.GT.U32.AND UP0, UPT, UR10, 0xffff, UPT ;  /* 0x0000ffff0a00788c */ /* 0x000fe2000bf04070 */
[----:B------:R-:W-:Y:S01]  /*5e70*/  VIADD R10, R11, 0x1 ;  /* 0x000000010b0a7836 */ /* 0x000fe20000000000 */
[----:B------:R-:W-:-:S02]  /*5e80*/  USHF.L.U32 UR14, UR16, UR8, URZ ;  /* 0x00000008100e7299 */ /* 0x000fc4000800063f */
[----:B------:R-:W-:Y:S02]  /*5e90*/  ULOP3.LUT UR11, UR8, 0x1, URZ, 0xfc, !UPT ;  /* 0x00000001080b7892 */ /* 0x000fe4000f8efc3f */
[----:B------:R-:W-:Y:S02]  /*5ea0*/  UIMAD.WIDE.U32 UR8, UR9, UR12, URZ ;  /* 0x0000000c090872a5 */ /* 0x000fe4000f8e003f */
[----:B------:R-:W-:Y:S01]  /*5eb0*/  USEL UR10, UR10, 0xffff, !UP0 ;  /* 0x0000ffff0a0a7887 */ /* 0x000fe2000c000000 */
[----:B------:R-:W-:Y:S01]  /*5ec0*/  ULDC UR12, c[0x0][0x14] ;  /* 0x00000500000c7ab9 */ /* 0x000fe20000000800 */
[----:B------:R-:W-:Y:S02]  /*5ed0*/  USHF.L.U32 UR11, UR16, UR11, URZ ;  /* 0x0000000b100b7299 */ /* 0x000fe4000800063f */
[----:B------:R-:W-:Y:S02]  /*5ee0*/  UIMAD.WIDE.U32 UR24, UR8, UR12, URZ ;  /* 0x0000000c081872a5 */ /* 0x000fe4000f8e003f */
[----:B------:R-:W-:-:S02]  /*5ef0*/  UIMAD UR21, UR9, UR12, URZ ;  /* 0x0000000c091572a4 */ /* 0x000fc4000f8e023f */
[----:B------:R-:W-:Y:S02]  /*5f00*/  ULOP3.LUT UR10, UR10, 0xffff, URZ, 0xc0, !UPT ;  /* 0x0000ffff0a0a7892 */ /* 0x000fe4000f8ec03f */
[----:B------:R-:W-:Y:S02]  /*5f10*/  ULOP3.LUT UR6, UR6, 0x20, URZ, 0xc0, !UPT ;  /* 0x0000002006067892 */ /* 0x000fe4000f8ec03f */
[----:B------:R-:W-:Y:S02]  /*5f20*/  ULOP3.LUT UR7, UR7, 0x800, URZ, 0xc0, !UPT ;  /* 0x0000080007077892 */ /* 0x000fe4000f8ec03f */
[----:B------:R-:W-:Y:S02]  /*5f30*/  ULOP3.LUT UR14, UR14, UR11, URZ, 0xfc, !UPT ;  /* 0x0000000b0e0e7292 */ /* 0x000fe4000f8efc3f */
[----:B------:R-:W-:Y:S02]  /*5f40*/  UIADD3 UR21, UR25, UR21, URZ ;  /* 0x0000001519157290 */ /* 0x000fe4000fffe03f */
[----:B------:R-:W-:-:S12]  /*5f50*/  USHF.L.U32 UR15, UR15, UR10, URZ ;  /* 0x0000000a0f0f7299 */ /* 0x000fd8000800063f */
.L_x_123:
[----:B------:R-:W-:-:S03]  /*5f60*/  UMOV UR8, 0xffffffff ;  /* 0xffffffff00087882 */ /* 0x000fc60000000000 */
[----:B------:R-:W-:Y:S05]  /*5f70*/  BRA.DIV UR8, `(.L_x_113) ;  /* 0x0000001608a47947 */ /* 0x000fea000b800000 */
[----:B------:R-:W-:-:S13]  /*5f80*/  ELECT P0, URZ, PT ;  /* 0x00000000003f782f */ /* 0x000fda0003800000 */
.L_x_148:
[----:B------:R-:W0:Y:S01]  /*5f90*/  LDC R7, c[0x0][0x28c] ;  /* 0x0000a300ff077b82 */ /* 0x000e220000000800 */
[----:B------:R-:W-:Y:S01]  /*5fa0*/  BSSY B1, `(.L_x_114) ;  /* 0x000003b000017945 */ /* 0x000fe20003800000 */
[----:B0-----:R-:W-:-:S13]  /*5fb0*/  ISETP.LT.OR P0, PT, R7, 0x1, !P0 ;  /* 0x000000010700780c */ /* 0x001fda0004701670 */
[----:B------:R-:W-:Y:S05]  /*5fc0*/  @P0 BRA `(.L_x_115) ;  /* 0x0000000000e00947 */ /* 0x000fea0003800000 */
[----:B------:R-:W-:Y:S01]  /*5fd0*/  LEA R9, R6, UR27, 0x1 ;  /* 0x0000001b06097c11 */ /* 0x000fe2000f8e08ff */
[----:B------:R-:W-:Y:S01]  /*5fe0*/  IMAD.MOV.U32 R21, RZ, RZ, RZ ;  /* 0x000000ffff157224 */ /* 0x000fe200078e00ff */
[----:B------:R-:W-:Y:S01]  /*5ff0*/  LEA R17, R13, UR6, 0x6 ;  /* 0x000000060d117c11 */ /* 0x000fe2000f8e30ff */
[----:B------:R-:W-:Y:S02]  /*6000*/  IMAD.MOV.U32 R6, RZ, RZ, R10 ;  /* 0x000000ffff067224 */ /* 0x000fe400078e000a */
[----:B------:R-:W-:Y:S02]  /*6010*/  IMAD.MOV.U32 R7, RZ, RZ, R3 ;  /* 0x000000ffff077224 */ /* 0x000fe400078e0003 */
[----:B------:R-:W-:Y:S02]  /*6020*/  IMAD.MOV.U32 R8, RZ, RZ, R12 ;  /* 0x000000ffff087224 */ /* 0x000fe400078e000c */
[----:B------:R-:W-:-:S07]  /*6030*/  IMAD.SHL.U32 R19, R9, 0x40, RZ ;  /* 0x0000004009137824 */ /* 0x000fce00078e00ff */
.L_x_118:
[----:B------:R-:W0:Y:S01]  /*6040*/  S2R R18, SR_CgaCtaId ;  /* 0x0000000000127919 */ /* 0x000e220000008800 */
[----:B------:R-:W-:Y:S02]  /*6050*/  MOV R9, 0x400 ;  /* 0x0000040000097802 */ /* 0x000fe40000000f00 */
[----:B------:R-:W-:-:S13]  /*6060*/  LOP3.LUT P1, RZ, R0, 0x7f, RZ, 0xc0, !PT ;  /* 0x0000007f00ff7812 */ /* 0x000fda000782c0ff */
[----:B------:R-:W1:Y:S01]  /*6070*/  @!P1 LDC R13, c[0x0][0x500] ;  /* 0x00014000ff0d9b82 */ /* 0x000e620000000800 */
[----:B0-----:R-:W-:Y:S02]  /*6080*/  LEA R20, R18, R9, 0x18 ;  /* 0x0000000912147211 */ /* 0x001fe400078ec0ff */
[----:B------:R-:W-:-:S03]  /*6090*/  SHF.L.U32 R9, R7, 0x1f, RZ ;  /* 0x0000001f07097819 */ /* 0x000fc600000006ff */
[----:B------:R-:W-:-:S04]  /*60a0*/  IMAD R18, R8, 0x8, R20 ;  /* 0x0000000808127824 */ /* 0x000fc800078e0214 */
[----:B------:R-:W0:Y:S02]  /*60b0*/  SYNCS.PHASECHK.TRANS64.TRYWAIT P0, [R18+URZ+0x90], R9 ;  /* 0x00009009120075a7 */ /* 0x000e24000800017f */
[----:B01----:R-:W-:Y:S05]  /*60c0*/  @!P0 BRA `(.L_x_116) ;  /* 0x0000001400708947 */ /* 0x003fea0003800000 */
.L_x_149:
[----:B0-----:R-:W-:Y:S01]  /*60d0*/  PRMT R9, R15, 0x9910, RZ ;  /* 0x000099100f097816 */ /* 0x001fe200000000ff */
[----:B------:R0:W-:Y:S03]  /*60e0*/  @!P1 SYNCS.ARRIVE.TRANS64 RZ, [R18+URZ], R13 ;  /* 0x0000000d12ff99a7 */ /* 0x0001e6000800003f */
[----:B------:R-:W-:-:S13]  /*60f0*/  ISETP.NE.AND P0, PT, R9, 0x2, PT ;  /* 0x000000020900780c */ /* 0x000fda0003f05270 */
[----:B0-----:R-:W-:Y:S05]  /*6100*/  @P0 BRA `(.L_x_117) ;  /* 0x0000000000040947 */ /* 0x001fea0003800000 */
[----:B------:R-:W-:Y:S01]  /*6110*/  BPT.TRAP 0x1 ;  /* 0x000000040000795c */ /* 0x000fe20000300000 */
.L_x_117:
[----:B------:R-:W-:Y:S01]  /*6120*/  LEA R9, R8, UR27, 0x1 ;  /* 0x0000001b08097c11 */ /* 0x000fe2000f8e08ff */
[----:B------:R-:W-:Y:S01]  /*6130*/  VIADD R6, R6, 0xffffffff ;  /* 0xffffffff06067836 */ /* 0x000fe20000000000 */
[----:B------:R-:W-:Y:S01]  /*6140*/  R2UR UR11, R8 ;  /* 0x00000000080b72ca */ /* 0x000fe200000e0000 */
[----:B------:R-:W-:Y:S01]  /*6150*/  UIADD3 UR16, UP0, UR28, 0xf0, URZ ;  /* 0x000000f01c107890 */ /* 0x000fe2000ff1e03f */
[----:B------:R-:W-:Y:S01]  /*6160*/  R2UR UR22, R20 ;  /* 0x00000000141672ca */ /* 0x000fe200000e0000 */
[----:B------:R-:W-:Y:S01]  /*6170*/  IMAD.U32 R9, R9, 0x1000, R20 ;  /* 0x0000100009097824 */ /* 0x000fe200078e0014 */
[----:B------:R-:W-:Y:S01]  /*6180*/  R2UR UR23, R19 ;  /* 0x00000000131772ca */ /* 0x000fe200000e0000 */
[----:B------:R-:W-:Y:S01]  /*6190*/  UIADD3 UR32, UP1, UR28, 0x1f0, URZ ;  /* 0x000001f01c207890 */ /* 0x000fe2000ff3e03f */
[----:B------:R-:W-:Y:S01]  /*61a0*/  R2UR UR9, R18 ;  /* 0x00000000120972ca */ /* 0x000fe200000e0000 */
[----:B------:R-:W-:Y:S01]  /*61b0*/  UIADD3.X UR17, URZ, UR29, URZ, UP0, !UPT ;  /* 0x0000001d3f117290 */ /* 0x000fe200087fe43f */
[----:B------:R-:W-:Y:S01]  /*61c0*/  R2UR UR8, R9 ;  /* 0x00000000090872ca */ /* 0x000fe200000e0000 */
[----:B------:R-:W-:Y:S01]  /*61d0*/  UPRMT UR20, URZ, 0x5410, UR15 ;  /* 0x000054103f147896 */ /* 0x000fe2000800000f */
[----:B------:R-:W-:Y:S01]  /*61e0*/  R2UR UR10, R21 ;  /* 0x00000000150a72ca */ /* 0x000fe200000e0000 */
[----:B------:R-:W-:Y:S01]  /*61f0*/  VIADD R8, R8, 0x1 ;  /* 0x0000000108087836 */ /* 0x000fe20000000000 */
[----:B------:R-:W-:Y:S01]  /*6200*/  R2UR UR12, R16 ;  /* 0x00000000100c72ca */ /* 0x000fe200000e0000 */
[----:B------:R-:W-:Y:S01]  /*6210*/  ULEA UR11, UR11, UR7, 0xc ;  /* 0x000000070b0b7291 */ /* 0x000fe2000f8e603f */
[----:B------:R-:W-:Y:S01]  /*6220*/  R2UR UR26, R17 ;  /* 0x00000000111a72ca */ /* 0x000fe200000e0000 */
[----:B------:R-:W-:Y:S01]  /*6230*/  UPRMT UR30, URZ, 0x5410, UR14 ;  /* 0x000054103f1e7896 */ /* 0x000fe2000800000e */
[----:B------:R-:W-:Y:S01]  /*6240*/  ISETP.GT.AND P1, PT, R6, 0x1, PT ;  /* 0x000000010600780c */ /* 0x000fe20003f24270 */
[----:B------:R-:W-:Y:S01]  /*6250*/  UIADD3 UR22, UR22, 0x24200, UR11 ;  /* 0x0002420016167890 */ /* 0x000fe2000fffe00b */
[----:B------:R-:W-:Y:S01]  /*6260*/  ISETP.NE.AND P0, PT, R8, 0x12, PT ;  /* 0x000000120800780c */ /* 0x000fe20003f05270 */
[----:B------:R-:W-:Y:S01]  /*6270*/  UIADD3.X UR33, URZ, UR29, URZ, UP1, !UPT ;  /* 0x0000001d3f217290 */ /* 0x000fe20008ffe43f */
[----:B------:R-:W-:Y:S01]  /*6280*/  VIADD R21, R21, 0x40 ;  /* 0x0000004015157836 */ /* 0x000fe20000000000 */
[----:B------:R-:W-:Y:S01]  /*6290*/  UIADD3 UR8, UR8, 0x200, URZ ;  /* 0x0000020008087890 */ /* 0x000fe2000fffe03f */
[----:B------:R-:W-:Y:S01]  /*62a0*/  SEL R18, RZ, 0x1, P0 ;  /* 0x00000001ff127807 */ /* 0x000fe20000000000 */
[----:B------:R-:W-:Y:S01]  /*62b0*/  UMOV UR18, 0x0 ;  /* 0x0000000000127882 */ /* 0x000fe20000000000 */
[----:B------:R-:W-:Y:S01]  /*62c0*/  UMOV UR19, 0x10000000 ;  /* 0x1000000000137882 */ /* 0x000fe20000000000 */
[----:B------:R-:W-:Y:S01]  /*62d0*/  UMOV UR11, UR23 ;  /* 0x00000017000b7c82 */ /* 0x000fe20008000000 */
[----:B------:R-:W-:-:S02]  /*62e0*/  LOP3.LUT R7, R7, R18, RZ, 0x3c, !PT ;  /* 0x0000001207077212 */ /* 0x000fc400078e3cff */
[----:B------:R-:W-:Y:S02]  /*62f0*/  SEL R8, R8, RZ, P0 ;  /* 0x000000ff08087207 */ /* 0x000fe40000000000 */
[----:B------:R0:W-:Y:S02]  /*6300*/  UTMALDG.3D.MULTICAST [UR8], [UR16], UR20, desc[UR18] ;  /* 0x00001208100073b4 */ /* 0x0001e40008011814 */
[----:B0-----:R-:W-:Y:S01]  /*6310*/  UMOV UR8, UR22 ;  /* 0x0000001600087c82 */ /* 0x001fe20008000000 */
[----:B------:R-:W-:Y:S02]  /*6320*/  UMOV UR11, UR26 ;  /* 0x0000001a000b7c82 */ /* 0x000fe40008000000 */
[----:B------:R0:W-:Y:S02]  /*6330*/  UTMALDG.3D.MULTICAST [UR8], [UR32], UR30, desc[UR18] ;  /* 0x00001208200073b4 */ /* 0x0001e4000801181e */
[----:B0-----:R-:W-:Y:S05]  /*6340*/  @P1 BRA `(.L_x_118) ;  /* 0xfffffffc003c1947 */ /* 0x001fea000383ffff */
.L_x_115:
[----:B------:R-:W-:Y:S05]  /*6350*/  BSYNC B1 ;  /* 0x0000000000017941 */ /* 0x000fea0003800000 */
.L_x_114:
[----:B------:R-:W-:Y:S01]  /*6360*/  LOP3.LUT P1, RZ, R14, 0xff, RZ, 0xc0, !PT ;  /* 0x000000ff0eff7812 */ /* 0x000fe2000782c0ff */
[C---:B------:R-:W-:Y:S01]  /*6370*/  IMAD.IADD R9, R11.reuse, 0x1, R12 ;  /* 0x000000010b097824 */ /* 0x040fe200078e020c */
[----:B------:R-:W-:Y:S01]  /*6380*/  ULDC.64 UR8, c[0x0][0x650] ;  /* 0x0001940000087ab9 */ /* 0x000fe20000000a00 */
[----:B------:R-:W-:Y:S01]  /*6390*/  ISETP.GE.U32.AND P2, PT, R11, 0x12, PT ;  /* 0x000000120b00780c */ /* 0x000fe20003f46070 */
[----:B------:R-:W-:Y:S01]  /*63a0*/  BSSY B1, `(.L_x_119) ;  /* 0x0000069000017945 */ /* 0x000fe20003800000 */
[----:B------:R-:W-:Y:S01]  /*63b0*/  IMAD.MOV.U32 R13, RZ, RZ, -0x1 ;  /* 0xffffffffff0d7424 */ /* 0x000fe200078e00ff */
[----:B------:R-:W-:Y:S01]  /*63c0*/  ISETP.GT.U32.AND P0, PT, R9, 0x11, PT ;  /* 0x000000110900780c */ /* 0x000fe20003f04070 */
[----:B------:R-:W-:Y:S01]  /*63d0*/  IMAD.MOV.U32 R16, RZ, RZ, -0x1 ;  /* 0xffffffffff107424 */ /* 0x000fe200078e00ff */
[----:B------:R-:W-:Y:S02]  /*63e0*/  PRMT R14, RZ, 0x7610, R14 ;  /* 0x00007610ff0e7816 */ /* 0x000fe4000000000e */
[----:B------:R-:W-:-:S03]  /*63f0*/  ISETP.LT.U32.AND P0, PT, R11, 0x12, P0 ;  /* 0x000000120b00780c */ /* 0x000fc60000701070 */
[----:B------:R-:W0:Y:S01]  /*6400*/  @P1 S2R R7, SR_CgaCtaId ;  /* 0x0000000000071919 */ /* 0x000e220000008800 */
[----:B------:R-:W-:-:S04]  /*6410*/  @P1 MOV R6, 0x400 ;  /* 0x0000040000061802 */ /* 0x000fc80000000f00 */
[----:B0-----:R-:W-:Y:S01]  /*6420*/  @P1 LEA R8, R7, R6, 0x18 ;  /* 0x0000000607081211 */ /* 0x001fe200078ec0ff */
[----:B------:R-:W-:Y:S01]  /*6430*/  IMAD.WIDE.U32 R6, R9, 0x38e38e39, RZ ;  /* 0x38e38e3909067825 */ /* 0x000fe200078e00ff */
[----:B------:R-:W-:Y:S02]  /*6440*/  SEL R6, RZ, 0x1, !P0 ;  /* 0x00000001ff067807 */ /* 0x000fe40004000000 */
[----:B------:R0:W-:Y:S01]  /*6450*/  @P1 SYNCS.ARRIVE.TRANS64.A1T0 RZ, [R8+URZ+0x138], RZ ;  /* 0x000138ff08ff19a7 */ /* 0x0001e2000810003f */
[----:B------:R-:W-:Y:S02]  /*6460*/  IADD3 R4, P1, R4, UR24, RZ ;  /* 0x0000001804047c10 */ /* 0x000fe4000ff3e0ff */
[----:B------:R-:W-:Y:S01]  /*6470*/  LOP3.LUT R3, R3, R6, RZ, 0x3c, !PT ;  /* 0x0000000603037212 */ /* 0x000fe200078e3cff */
[----:B------:R-:W-:Y:S01]  /*6480*/  IMAD.MOV.U32 R6, RZ, RZ, -0x1 ;  /* 0xffffffffff067424 */ /* 0x000fe200078e00ff */
[----:B------:R-:W-:Y:S02]  /*6490*/  IADD3.X R5, R5, UR21, RZ, P1, !PT ;  /* 0x0000001505057c10 */ /* 0x000fe40008ffe4ff */
[----:B------:R-:W-:-:S02]  /*64a0*/  ISETP.GE.U32.AND P0, PT, R4, UR8, PT ;  /* 0x0000000804007c0c */ /* 0x000fc4000bf06070 */
[----:B0-----:R-:W-:Y:S02]  /*64b0*/  SHF.R.U32.HI R8, RZ, 0x2, R7 ;  /* 0x00000002ff087819 */ /* 0x001fe40000011607 */
[----:B------:R-:W-:Y:S02]  /*64c0*/  ISETP.GE.U32.AND.EX P0, PT, R5, UR9, PT, P0 ;  /* 0x0000000905007c0c */ /* 0x000fe4000bf06100 */
[----:B------:R-:W-:Y:S01]  /*64d0*/  @P2 LOP3.LUT R3, R3, 0x1, R8, 0x78, !PT ;  /* 0x0000000103032812 */ /* 0x000fe200078e7808 */
[----:B------:R-:W-:Y:S01]  /*64e0*/  IMAD R12, R8, -0x12, R9 ;  /* 0xffffffee080c7824 */ /* 0x000fe200078e0209 */
[----:B------:R-:W-:-:S09]  /*64f0*/  PRMT R7, RZ, 0x7610, R7 ;  /* 0x00007610ff077816 */ /* 0x000fd20000000007 */
[----:B------:R-:W-:Y:S05]  /*6500*/  @P0 BRA `(.L_x_120) ;  /* 0x0000000400480947 */ /* 0x000fea0003800000 */
[----:B------:R-:W0:Y:S01]  /*6510*/  S2R R17, SR_CTAID.X ;  /* 0x0000000000117919 */ /* 0x000e220000002500 */
[----:B------:R-:W-:Y:S01]  /*6520*/  ULDC.64 UR8, c[0x0][0x628] ;  /* 0x00018a0000087ab9 */ /* 0x000fe20000000a00 */
[----:B------:R-:W1:Y:S01]  /*6530*/  LDC R18, c[0x0][0x144] ;  /* 0x00005100ff127b82 */ /* 0x000e620000000800 */
[----:B------:R-:W-:Y:S01]  /*6540*/  ISETP.NE.U32.AND P0, PT, RZ, UR8, PT ;  /* 0x00000008ff007c0c */ /* 0x000fe2000bf05070 */
[----:B------:R-:W2:Y:S01]  /*6550*/  S2R R13, SR_CTAID.Y ;  /* 0x00000000000d7919 */ /* 0x000ea20000002600 */
[----:B------:R-:W-:Y:S01]  /*6560*/  ULDC UR10, c[0x0][0x150] ;  /* 0x00005400000a7ab9 */ /* 0x000fe20000000800 */
[----:B------:R-:W-:Y:S01]  /*6570*/  ULDC UR11, c[0x0][0x630] ;  /* 0x00018c00000b7ab9 */ /* 0x000fe20000000800 */
[----:B------:R-:W-:Y:S01]  /*6580*/  ISETP.NE.AND.EX P0, PT, RZ, UR9, PT, P0 ;  /* 0x00000009ff007c0c */ /* 0x000fe2000bf05300 */
[----:B------:R-:W-:Y:S01]  /*6590*/  IMAD.MOV.U32 R6, RZ, RZ, R4 ;  /* 0x000000ffff067224 */ /* 0x000fe200078e0004 */
[----:B0-----:R-:W-:-:S05]  /*65a0*/  I2FP.F32.U32 R7, R17 ;  /* 0x0000001100077245 */ /* 0x001fca0000201000 */
[----:B------:R-:W-:Y:S01]  /*65b0*/  FMUL R20, R7, UR10 ;  /* 0x0000000a07147c20 */ /* 0x000fe20008400000 */
[----:B------:R-:W-:-:S05]  /*65c0*/  IMAD.MOV.U32 R7, RZ, RZ, R5 ;  /* 0x000000ffff077224 */ /* 0x000fca00078e0005 */
[----:B--2---:R-:W-:Y:S05]  /*65d0*/  @!P0 BRA `(.L_x_121) ;  /* 0x0000000000288947 */ /* 0x004fea0003800000 */
[----:B------:R-:W-:Y:S02]  /*65e0*/  ULDC UR10, c[0x0][0x634] ;  /* 0x00018d00000a7ab9 */ /* 0x000fe40000000800 */
[----:B------:R-:W-:-:S05]  /*65f0*/  IADD3 R7, P0, R4, UR10, RZ ;  /* 0x0000000a04077c10 */ /* 0x000fca000ff1e0ff */
[----:B------:R-:W-:-:S04]  /*6600*/  IMAD.X R19, RZ, RZ, R5, P0 ;  /* 0x000000ffff137224 */ /* 0x000fc800000e0605 */
[----:B------:R-:W-:-:S04]  /*6610*/  IMAD.WIDE.U32 R8, R19, UR8, RZ ;  /* 0x0000000813087c25 */ /* 0x000fc8000f8e00ff */
[----:B------:R-:W-:-:S04]  /*6620*/  IMAD.WIDE.U32 R8, P0, R7, UR9, R8 ;  /* 0x0000000907087c25 */ /* 0x000fc8000f800008 */
[----:B------:R-:W-:-:S04]  /*6630*/  IMAD.WIDE.U32 R6, R7, UR8, RZ ;  /* 0x0000000807067c25 */ /* 0x000fc8000f8e00ff */
[----:B------:R-:W-:Y:S01]  /*6640*/  IMAD.MOV.U32 R6, RZ, RZ, R9 ;  /* 0x000000ffff067224 */ /* 0x000fe200078e0009 */
[----:B------:R-:W-:Y:S01]  /*6650*/  IADD3 RZ, P1, R7, R8, RZ ;  /* 0x0000000807ff7210 */ /* 0x000fe20007f3e0ff */
[----:B------:R-:W-:-:S04]  /*6660*/  IMAD.X R7, RZ, RZ, RZ, P0 ;  /* 0x000000ffff077224 */ /* 0x000fc800000e06ff */
[----:B------:R-:W-:-:S08]  /*6670*/  IMAD.WIDE.U32.X R6, R19, UR9, R6, P1 ;  /* 0x0000000913067c25 */ /* 0x000fd000088e0406 */
.L_x_121:
[--C-:B------:R-:W-:Y:S01]  /*6680*/  SHF.R.U64 R16, R6, UR11, R7.reuse ;  /* 0x0000000b06107c19 */ /* 0x100fe20008001207 */
[----:B------:R-:W0:Y:S01]  /*6690*/  F2I.U32.TRUNC.NTZ R20, R20 ;  /* 0x0000001400147305 */ /* 0x000e22000020f000 */
[----:B------:R-:W-:Y:S01]  /*66a0*/  SHF.R.U32.HI R6, RZ, UR11, R7 ;  /* 0x0000000bff067c19 */ /* 0x000fe20008011607 */
[----:B------:R-:W-:Y:S01]  /*66b0*/  ULDC.64 UR8, c[0x0][0x620] ;  /* 0x0001880000087ab9 */ /* 0x000fe20000000a00 */
[----:B------:R-:W-:Y:S01]  /*66c0*/  IADD3 R9, P0, RZ, -R16, RZ ;  /* 0x80000010ff097210 */ /* 0x000fe20007f1e0ff */
[----:B------:R-:W-:-:S04]  /*66d0*/  ULDC.64 UR10, c[0x0][0x640] ;  /* 0x00019000000a7ab9 */ /* 0x000fc80000000a00 */
[----:B------:R-:W-:Y:S01]  /*66e0*/  IMAD.X R6, RZ, RZ, ~R6, P0 ;  /* 0x000000ffff067224 */ /* 0x000fe200000e0e06 */
[----:B------:R-:W-:-:S03]  /*66f0*/  ISETP.NE.U32.AND P0, PT, RZ, UR10, PT ;  /* 0x0000000aff007c0c */ /* 0x000fc6000bf05070 */
[----:B------:R-:W-:Y:S01]  /*6700*/  IMAD R8, R6, UR8, RZ ;  /* 0x0000000806087c24 */ /* 0x000fe2000f8e02ff */
[----:B------:R-:W-:Y:S01]  /*6710*/  ISETP.NE.AND.EX P0, PT, RZ, UR11, PT, P0 ;  /* 0x0000000bff007c0c */ /* 0x000fe2000bf05300 */
[----:B------:R-:W-:Y:S01]  /*6720*/  IMAD.WIDE.U32 R6, R9, UR8, R4 ;  /* 0x0000000809067c25 */ /* 0x000fe2000f8e0004 */
[----:B------:R-:W-:-:S03]  /*6730*/  ULDC UR8, c[0x0][0x618] ;  /* 0x0001860000087ab9 */ /* 0x000fc60000000800 */
[----:B------:R-:W-:Y:S01]  /*6740*/  IMAD R9, R9, UR9, R8 ;  /* 0x0000000909097c24 */ /* 0x000fe2000f8e0208 */
[----:B------:R-:W-:Y:S01]  /*6750*/  ULDC UR9, c[0x0][0x154] ;  /* 0x0000550000097ab9 */ /* 0x000fe20000000800 */
[----:B0-----:R-:W-:Y:S02]  /*6760*/  IMAD.MOV R8, RZ, RZ, -R20 ;  /* 0x000000ffff087224 */ /* 0x001fe400078e0a14 */
[----:B------:R-:W-:Y:S01]  /*6770*/  IMAD.IADD R7, R7, 0x1, R9 ;  /* 0x0000000107077824 */ /* 0x000fe200078e0209 */
[----:B------:R-:W0:Y:S01]  /*6780*/  LDC R20, c[0x0][0x148] ;  /* 0x00005200ff147b82 */ /* 0x000e220000000800 */
[----:B-1----:R-:W-:Y:S01]  /*6790*/  IMAD R17, R18, R8, R17 ;  /* 0x0000000812117224 */ /* 0x002fe200078e0211 */
[----:B------:R-:W-:Y:S02]  /*67a0*/  I2FP.F32.U32 R8, R13 ;  /* 0x0000000d00087245 */ /* 0x000fe40000201000 */
[--C-:B------:R-:W-:Y:S02]  /*67b0*/  SHF.R.U64 R18, R6, UR8, R7.reuse ;  /* 0x0000000806127c19 */ /* 0x100fe40008001207 */
[----:B------:R-:W-:Y:S01]  /*67c0*/  SHF.R.U32.HI R7, RZ, UR8, R7 ;  /* 0x00000008ff077c19 */ /* 0x000fe20008011607 */
[----:B------:R-:W-:Y:S01]  /*67d0*/  FMUL R8, R8, UR9 ;  /* 0x0000000908087c20 */ /* 0x000fe20008400000 */
[----:B------:R-:W-:-:S02]  /*67e0*/  ULDC UR8, c[0x0][0x608] ;  /* 0x0001820000087ab9 */ /* 0x000fc40000000800 */
[--C-:B------:R-:W-:Y:S01]  /*67f0*/  SHF.R.U64 R22, R18, UR8, R7.reuse ;  /* 0x0000000812167c19 */ /* 0x100fe20008001207 */
[----:B------:R1:W2:Y:S01]  /*6800*/  F2I.U32.TRUNC.NTZ R23, R8 ;  /* 0x0000000800177305 */ /* 0x0002a2000020f000 */
[----:B------:R-:W-:Y:S01]  /*6810*/  SHF.R.U32.HI R7, RZ, UR8, R7 ;  /* 0x00000008ff077c19 */ /* 0x000fe20008011607 */
[----:B------:R-:W-:-:S03]  /*6820*/  ULDC UR8, c[0x0][0x658] ;  /* 0x0001960000087ab9 */ /* 0x000fc60000000800 */
[--C-:B------:R-:W-:Y:S02]  /*6830*/  SHF.R.U64 R19, R22, UR8, R7.reuse ;  /* 0x0000000816137c19 */ /* 0x100fe40008001207 */
[----:B------:R-:W-:-:S03]  /*6840*/  SHF.R.U32.HI R21, RZ, UR8, R7 ;  /* 0x00000008ff157c19 */ /* 0x000fc60008011607 */
[----:B------:R-:W-:Y:S02]  /*6850*/  IMAD.MOV.U32 R6, RZ, RZ, R19 ;  /* 0x000000ffff067224 */ /* 0x000fe400078e0013 */
[----:B------:R-:W-:Y:S01]  /*6860*/  IMAD.MOV.U32 R7, RZ, RZ, R21 ;  /* 0x000000ffff077224 */ /* 0x000fe200078e0015 */
[----:B-1----:R-:W-:Y:S06]  /*6870*/  @!P0 BRA `(.L_x_122) ;  /* 0x0000000000288947 */ /* 0x002fec0003800000 */
        /* <DEDUP_REMOVED lines=10> */
.L_x_122:
[----:B------:R-:W-:Y:S01]  /*6920*/  ULDC UR8, c[0x0][0x648] ;  /* 0x0001920000087ab9 */ /* 0x000fe20000000800 */
[----:B--2---:R-:W-:Y:S01]  /*6930*/  IMAD.MOV R23, RZ, RZ, -R23 ;  /* 0x000000ffff177224 */ /* 0x004fe200078e0a17 */
[----:B------:R-:W-:Y:S01]  /*6940*/  SHF.R.U64 R7, R6, UR8, R7 ;  /* 0x0000000806077c19 */ /* 0x000fe20008001207 */
[----:B------:R-:W-:Y:S01]  /*6950*/  ULDC UR8, c[0x0][0x638] ;  /* 0x00018e0000087ab9 */ /* 0x000fe20000000800 */
[----:B------:R-:W-:Y:S01]  /*6960*/  LOP3.LUT R6, R22, UR13, RZ, 0xc0, !PT ;  /* 0x0000000d16067c12 */ /* 0x000fe2000f8ec0ff */
[----:B0-----:R-:W-:Y:S01]  /*6970*/  @P4 IMAD R17, R20, R23, R13 ;  /* 0x0000001714114224 */ /* 0x001fe200078e020d */
[----:B------:R-:W-:Y:S01]  /*6980*/  LOP3.LUT R18, R18, UR4, RZ, 0xc0, !PT ;  /* 0x0000000412127c12 */ /* 0x000fe2000f8ec0ff */
[----:B------:R-:W-:Y:S01]  /*6990*/  IMAD.MOV R8, RZ, RZ, -R7 ;  /* 0x000000ffff087224 */ /* 0x000fe200078e0a07 */
[----:B------:R-:W-:Y:S01]  /*69a0*/  ULDC UR9, c[0x0][0x610] ;  /* 0x0001840000097ab9 */ /* 0x000fe20000000800 */
[----:B------:R-:W-:Y:S02]  /*69b0*/  IMAD R6, R7, UR5, R6 ;  /* 0x0000000507067c24 */ /* 0x000fe4000f8e0206 */
[----:B------:R-:W-:Y:S01]  /*69c0*/  IMAD R19, R8, UR8, R19 ;  /* 0x0000000808137c24 */ /* 0x000fe2000f8e0213 */
[----:B------:R-:W-:Y:S01]  /*69d0*/  ULDC UR8, c[0x0][0x600] ;  /* 0x0001800000087ab9 */ /* 0x000fe20000000800 */
[----:B------:R-:W-:-:S02]  /*69e0*/  IMAD R17, R6, UR9, R17 ;  /* 0x0000000906117c24 */ /* 0x000fc4000f8e0211 */
[----:B------:R-:W-:Y:S02]  /*69f0*/  IMAD R6, R19, UR8, R18 ;  /* 0x0000000813067c24 */ /* 0x000fe4000f8e0212 */
[----:B------:R-:W-:-:S03]  /*6a00*/  IMAD.MOV.U32 R7, RZ, RZ, 0x1 ;  /* 0x00000001ff077424 */ /* 0x000fc600078e00ff */
[----:B------:R-:W-:Y:S02]  /*6a10*/  SEL R13, R6, R17, !P4 ;  /* 0x00000011060d7207 */ /* 0x000fe40006000000 */
[----:B------:R-:W-:-:S07]  /*6a20*/  SEL R6, R17, R6, !P4 ;  /* 0x0000000611067207 */ /* 0x000fce0006000000 */
.L_x_120:
[----:B------:R-:W-:Y:S05]  /*6a30*/  BSYNC B1 ;  /* 0x0000000000017941 */ /* 0x000fea0003800000 */
.L_x_119:
[----:B------:R-:W-:-:S13]  /*6a40*/  LOP3.LUT P0, RZ, R7, 0xff, RZ, 0xc0, !PT ;  /* 0x000000ff07ff7812 */ /* 0x000fda000780c0ff */
[----:B------:R-:W-:Y:S05]  /*6a50*/  @P0 BRA `(.L_x_123) ;  /* 0xfffffff400400947 */ /* 0x000fea000383ffff */
[----:B------:R-:W-:Y:S05]  /*6a60*/  BSYNC B0 ;  /* 0x0000000000007941 */ /* 0x000fea0003800000 */
.L_x_112:
[----:B------:R-:W-:-:S03]  /*6a70*/  UMOV UR8, 0xffffffff ;  /* 0xffffffff00087882 */ /* 0x000fc60000000000 */
[----:B------:R-:W-:Y:S05]  /*6a80*/  BRA.DIV UR8, `(.L_x_124) ;  /* 0x0000000e08147947 */ /* 0x000fea000b800000 */
[----:B------:R-:W-:-:S13]  /*6a90*/  ELECT P0, URZ, PT ;  /* 0x00000000003f782f */ /* 0x000fda0003800000 */
.L_x_152:
[----:B------:R-:W-:Y:S04]  /*6aa0*/  BSSY B0, `(.L_x_125) ;  /* 0x00000a9000007945 */ /* 0x000fe80003800000 */
[----:B------:R-:W-:Y:S05]  /*6ab0*/  @!P0 BRA `(.L_x_126) ;  /* 0x00000008009c8947 */ /* 0x000fea0003800000 */
[----:B------:R-:W-:-:S04]  /*6ac0*/  LOP3.LUT R2, R2, 0x2, RZ, 0xfc, !PT ;  /* 0x0000000202027812 */ /* 0x000fc800078efcff */
[----:B------:R-:W-:-:S13]  /*6ad0*/  ISETP.NE.AND P0, PT, R2, 0x3, PT ;  /* 0x000000030200780c */ /* 0x000fda0003f05270 */
[----:B------:R-:W-:Y:S05]  /*6ae0*/  @!P0 BRA `(.L_x_127) ;  /* 0x0000000000048947 */ /* 0x000fea0003800000 */
[----:B------:R-:W-:Y:S01]  /*6af0*/  BPT.TRAP 0x1 ;  /* 0x000000040000795c */ /* 0x000fe20000300000 */
.L_x_127:
[----:B------:R-:W0:Y:S01]  /*6b00*/  S2R R5, SR_CgaCtaId ;  /* 0x0000000000057919 */ /* 0x000e220000008800 */
[----:B------:R-:W-:Y:S02]  /*6b10*/  MOV R0, 0x400 ;  /* 0x0000040000007802 */ /* 0x000fe40000000f00 */
[----:B------:R-:W-:Y:S02]  /*6b20*/  SHF.L.U32 R2, R3, 0x1f, RZ ;  /* 0x0000001f03027819 */ /* 0x000fe400000006ff */
[----:B0-----:R-:W-:-:S05]  /*6b30*/  LEA R5, R5, R0, 0x18 ;  /* 0x0000000005057211 */ /* 0x001fca00078ec0ff */
[----:B------:R-:W-:-:S04]  /*6b40*/  VIADD R5, R5, 0x90 ;  /* 0x0000009005057836 */ /* 0x000fc80000000000 */
[C---:B------:R-:W-:Y:S02]  /*6b50*/  IMAD R7, R12.reuse, 0x8, R5 ;  /* 0x000000080c077824 */ /* 0x040fe400078e0205 */
[----:B------:R-:W-:Y:S02]  /*6b60*/  VIADD R12, R12, 0x1 ;  /* 0x000000010c0c7836 */ /* 0x000fe40000000000 */
[----:B------:R-:W0:Y:S03]  /*6b70*/  SYNCS.PHASECHK.TRANS64.TRYWAIT P0, [R7+URZ], R2 ;  /* 0x00000002070075a7 */ /* 0x000e26000800017f */
[----:B------:R-:W-:-:S04]  /*6b80*/  ISETP.NE.AND P1, PT, R12, 0x12, PT ;  /* 0x000000120c00780c */ /* 0x000fc80003f25270 */
[----:B------:R-:W-:Y:S02]  /*6b90*/  SEL R0, RZ, 0x1, P1 ;  /* 0x00000001ff007807 */ /* 0x000fe40000800000 */
[----:B------:R-:W-:Y:S02]  /*6ba0*/  SEL R12, R12, RZ, P1 ;  /* 0x000000ff0c0c7207 */ /* 0x000fe40000800000 */
[----:B------:R-:W-:-:S03]  /*6bb0*/  LOP3.LUT R9, R3, R0, RZ, 0x3c, !PT ;  /* 0x0000000003097212 */ /* 0x000fc600078e3cff */
[----:B------:R-:W-:Y:S01]  /*6bc0*/  IMAD R6, R12, 0x8, R5 ;  /* 0x000000080c067824 */ /* 0x000fe200078e0205 */
[----:B------:R-:W-:Y:S01]  /*6bd0*/  SHF.L.U32 R3, R9, 0x1f, RZ ;  /* 0x0000001f09037819 */ /* 0x000fe200000006ff */
[----:B0-----:R-:W-:Y:S06]  /*6be0*/  @!P0 BRA `(.L_x_128) ;  /* 0x0000000800dc8947 */ /* 0x001fec0003800000 */
.L_x_153:
[----:B------:R-:W1:Y:S01]  /*6bf0*/  SYNCS.PHASECHK.TRANS64.TRYWAIT P0, [R6+URZ], R3 ;  /* 0x00000003060075a7 */ /* 0x000e62000800017f */
[----:B------:R-:W-:-:S05]  /*6c00*/  VIADD R0, R12, 0x1 ;  /* 0x000000010c007836 */ /* 0x000fca0000000000 */
[----:B------:R-:W-:-:S04]  /*6c10*/  ISETP.NE.AND P1, PT, R0, 0x12, PT ;  /* 0x000000120000780c */ /* 0x000fc80003f25270 */
[----:B0-----:R-:W-:Y:S02]  /*6c20*/  SEL R2, RZ, 0x1, P1 ;  /* 0x00000001ff027807 */ /* 0x001fe40000800000 */
[----:B------:R-:W-:Y:S02]  /*6c30*/  SEL R0, R0, RZ, P1 ;  /* 0x000000ff00007207 */ /* 0x000fe40000800000 */
[----:B------:R-:W-:-:S03]  /*6c40*/  LOP3.LUT R9, R9, R2, RZ, 0x3c, !PT ;  /* 0x0000000209097212 */ /* 0x000fc600078e3cff */
[----:B------:R-:W-:Y:S01]  /*6c50*/  IMAD R7, R0, 0x8, R5 ;  /* 0x0000000800077824 */ /* 0x000fe200078e0205 */
[----:B------:R-:W-:Y:S01]  /*6c60*/  SHF.L.U32 R4, R9, 0x1f, RZ ;  /* 0x0000001f09047819 */ /* 0x000fe200000006ff */
[----:B-1----:R-:W-:Y:S06]  /*6c70*/  @!P0 BRA `(.L_x_129) ;  /* 0x0000000800cc8947 */ /* 0x002fec0003800000 */
.L_x_154:
[----:B------:R-:W1:Y:S01]  /*6c80*/  SYNCS.PHASECHK.TRANS64.TRYWAIT P0, [R7+URZ], R4 ;  /* 0x00000004070075a7 */ /* 0x000e62000800017f */
[----:B------:R-:W-:-:S05]  /*6c90*/  VIADD R0, R0, 0x1 ;  /* 0x0000000100007836 */ /* 0x000fca0000000000 */
[----:B------:R-:W-:-:S04]  /*6ca0*/  ISETP.NE.AND P1, PT, R0, 0x12, PT ;  /* 0x000000120000780c */ /* 0x000fc80003f25270 */
[----:B------:R-:W-:Y:S02]  /*6cb0*/  SEL R2, RZ, 0x1, P1 ;  /* 0x00000001ff027807 */ /* 0x000fe40000800000 */
[----:B------:R-:W-:Y:S02]  /*6cc0*/  SEL R0, R0, RZ, P1 ;  /* 0x000000ff00007207 */ /* 0x000fe40000800000 */
[----:B------:R-:W-:-:S03]  /*6cd0*/  LOP3.LUT R9, R9, R2, RZ, 0x3c, !PT ;  /* 0x0000000209097212 */ /* 0x000fc600078e3cff */
[----:B0-----:R-:W-:Y:S01]  /*6ce0*/  IMAD R6, R0, 0x8, R5 ;  /* 0x0000000800067824 */ /* 0x001fe200078e0205 */
[----:B------:R-:W-:Y:S01]  /*6cf0*/  SHF.L.U32 R3, R9, 0x1f, RZ ;  /* 0x0000001f09037819 */ /* 0x000fe200000006ff */
[----:B-1----:R-:W-:Y:S06]  /*6d00*/  @!P0 BRA `(.L_x_130) ;  /* 0x0000000800bc8947 */ /* 0x002fec0003800000 */
.L_x_155:
        /* <DEDUP_REMOVED lines=9> */
.L_x_156:
        /* <DEDUP_REMOVED lines=9> */
.L_x_157:
        /* <DEDUP_REMOVED lines=9> */
.L_x_158:
        /* <DEDUP_REMOVED lines=9> */
.L_x_159:
        /* <DEDUP_REMOVED lines=9> */
.L_x_160:
        /* <DEDUP_REMOVED lines=9> */
.L_x_161:
        /* <DEDUP_REMOVED lines=9> */
.L_x_162:
        /* <DEDUP_REMOVED lines=9> */
.L_x_163:
        /* <DEDUP_REMOVED lines=9> */
.L_x_164:
        /* <DEDUP_REMOVED lines=9> */
.L_x_165:
        /* <DEDUP_REMOVED lines=9> */
.L_x_166:
        /* <DEDUP_REMOVED lines=9> */
.L_x_167:
        /* <DEDUP_REMOVED lines=9> */
.L_x_168:
[----:B------:R-:W1:Y:S01]  /*7460*/  SYNCS.PHASECHK.TRANS64.TRYWAIT P0, [R7+URZ], R4 ;  /* 0x00000004070075a7 */ /* 0x000e62000800017f */
[----:B------:R-:W-:-:S05]  /*7470*/  VIADD R0, R0, 0x1 ;  /* 0x0000000100007836 */ /* 0x000fca0000000000 */
[----:B------:R-:W-:-:S04]  /*7480*/  ISETP.NE.AND P1, PT, R0, 0x12, PT ;  /* 0x000000120000780c */ /* 0x000fc80003f25270 */
[----:B------:R-:W-:Y:S02]  /*7490*/  SEL R2, RZ, 0x1, P1 ;  /* 0x00000001ff027807 */ /* 0x000fe40000800000 */
[----:B------:R-:W-:Y:S02]  /*74a0*/  SEL R0, R0, RZ, P1 ;  /* 0x000000ff00007207 */ /* 0x000fe40000800000 */
[----:B------:R-:W-:Y:S01]  /*74b0*/  LOP3.LUT R2, R9, R2, RZ, 0x3c, !PT ;  /* 0x0000000209027212 */ /* 0x000fe200078e3cff */
[----:B-1----:R-:W-:Y:S06]  /*74c0*/  @!P0 BRA `(.L_x_144) ;  /* 0x0000000400e48947 */ /* 0x002fec0003800000 */
.L_x_169:
[----:B------:R-:W-:Y:S01]  /*74d0*/  IMAD R5, R0, 0x8, R5 ;  /* 0x0000000800057824 */ /* 0x000fe200078e0205 */
[----:B------:R-:W-:-:S07]  /*74e0*/  SHF.L.U32 R0, R2, 0x1f, RZ ;  /* 0x0000001f02007819 */ /* 0x000fce00000006ff */
.L_x_145:
[----:B--2---:R2:W3:Y:S02]  /*74f0*/  SYNCS.PHASECHK.TRANS64.TRYWAIT P0, [R5+URZ], R0 ;  /* 0x00000000050075a7 */ /* 0x0044e4000800017f */
[----:B---3--:R-:W-:Y:S05]  /*7500*/  @!P0 NANOSLEEP.SYNCS 0x989680 ;  /* 0x009896800000895d */ /* 0x008fea0003900000 */
[----:B------:R-:W3:Y:S02]  /*7510*/  @!P0 SYNCS.PHASECHK.TRANS64 P0, [R5+URZ], R0 ;  /* 0x00000000050085a7 */ /* 0x000ee4000800007f */
[----:B---3--:R-:W-:Y:S05]  /*7520*/  @!P0 BRA `(.L_x_145) ;  /* 0xfffffffc00f08947 */ /* 0x008fea000383ffff */
.L_x_126:
[----:B------:R-:W-:Y:S05]  /*7530*/  BSYNC B0 ;  /* 0x0000000000007941 */ /* 0x000fea0003800000 */
.L_x_125:
[----:B------:R-:W-:Y:S05]  /*7540*/  EXIT ;  /* 0x000000000000794d */ /* 0x000fea0003800000 */
.L_x_22:
[----:B-1----:R-:W-:-:S04]  /*7550*/  IMAD.U32 R9, RZ, RZ, UR6 ;  /* 0x00000006ff097e24 */ /* 0x002fc8000f8e00ff */
[----:B------:R1:W3:Y:S03]  /*7560*/  SYNCS.PHASECHK.TRANS64.TRYWAIT P0, [R9+URZ], R8 ;  /* 0x00000008090075a7 */ /* 0x0002e6000800017f */
[----:B---3--:R-:W-:Y:S05]  /*7570*/  @!P0 NANOSLEEP.SYNCS 0x989680 ;  /* 0x009896800000895d */ /* 0x008fea0003900000 */
[----:B------:R-:W3:Y:S02]  /*7580*/  @!P0 SYNCS.PHASECHK.TRANS64 P0, [R9+URZ], R8 ;  /* 0x00000008090085a7 */ /* 0x000ee4000800007f */
[----:B---3--:R-:W-:Y:S05]  /*7590*/  @!P0 BRA `(.L_x_22) ;  /* 0xfffffffc00ec8947 */ /* 0x008fea000383ffff */
[----:B------:R-:W-:Y:S05]  /*75a0*/  BRA `(.L_x_21) ;  /* 0xffffffa000907947 */ /* 0x000fea000383ffff */
.L_x_28:
[----:B-1----:R-:W-:-:S04]  /*75b0*/  IMAD.U32 R11, RZ, RZ, UR12 ;  /* 0x0000000cff0b7e24 */ /* 0x002fc8000f8e00ff */
[----:B------:R1:W3:Y:S03]  /*75c0*/  SYNCS.PHASECHK.TRANS64.TRYWAIT P0, [R11+URZ], R10 ;  /* 0x0000000a0b0075a7 */ /* 0x0002e6000800017f */
[----:B---3--:R-:W-:Y:S05]  /*75d0*/  @!P0 NANOSLEEP.SYNCS 0x989680 ;  /* 0x009896800000895d */ /* 0x008fea0003900000 */
[----:B------:R-:W3:Y:S02]  /*75e0*/  @!P0 SYNCS.PHASECHK.TRANS64 P0, [R11+URZ], R10 ;  /* 0x0000000a0b0085a7 */ /* 0x000ee4000800007f */
[----:B---3--:R-:W-:Y:S05]  /*75f0*/  @!P0 BRA `(.L_x_28) ;  /* 0xfffffffc00ec8947 */ /* 0x008fea000383ffff */
[----:B------:R-:W-:Y:S05]  /*7600*/  BRA `(.L_x_27) ;  /* 0xffffffa800187947 */ /* 0x000fea000383ffff */
.L_x_113:
[----:B------:R-:W-:Y:S01]  /*7610*/  BSSY B1, `(.L_x_146) ;  /* 0x0000006000017945 */ /* 0x000fe20003800000 */
[----:B------:R-:W-:-:S07]  /*7620*/  IMAD.MOV.U32 R7, RZ, RZ, -0x1 ;  /* 0xffffffffff077424 */ /* 0x000fce00078e00ff */
[----:B------:R-:W-:Y:S05]  /*7630*/  WARPSYNC.COLLECTIVE R7, `(.L_x_147) ;  /* 0x00000000070c7348 */ /* 0x000fea0003c00000 */
[----:B------:R-:W-:Y:S02]  /*7640*/  ELECT P0, UR62, PT ;  /* 0x00000000003e782f */ /* 0x000fe40003800000 */
[----:B------:R-:W-:Y:S01]  /*7650*/  MOV R7, UR62 ;  /* 0x0000003e00077c02 */ /* 0x000fe20008000f00 */
[----:B------:R-:W-:Y:S10]  /*7660*/  ENDCOLLECTIVE ;  /* 0x000000000000791b */ /* 0x000ff40003800000 */
.L_x_147:
[----:B------:R-:W-:Y:S05]  /*7670*/  BSYNC B1 ;  /* 0x0000000000017941 */ /* 0x000fea0003800000 */
.L_x_146:
[----:B------:R-:W-:Y:S05]  /*7680*/  BRA `(.L_x_148) ;  /* 0xffffffe800407947 */ /* 0x000fea000383ffff */
.L_x_116:
[----:B0-----:R0:W1:Y:S02]  /*7690*/  SYNCS.PHASECHK.TRANS64.TRYWAIT P0, [R18+URZ+0x90], R9 ;  /* 0x00009009120075a7 */ /* 0x001064000800017f */
[----:B-1----:R-:W-:Y:S05]  /*76a0*/  @!P0 NANOSLEEP.SYNCS 0x989680 ;  /* 0x009896800000895d */ /* 0x002fea0003900000 */
[----:B------:R-:W1:Y:S02]  /*76b0*/  @!P0 SYNCS.PHASECHK.TRANS64 P0, [R18+URZ+0x90], R9 ;  /* 0x00009009120085a7 */ /* 0x000e64000800007f */
[----:B-1----:R-:W-:Y:S05]  /*76c0*/  @!P0 BRA `(.L_x_116) ;  /* 0xfffffffc00f08947 */ /* 0x002fea000383ffff */
[----:B------:R-:W-:Y:S05]  /*76d0*/  BRA `(.L_x_149) ;  /* 0xffffffe8007c7947 */ /* 0x000fea000383ffff */
.L_x_124:
[----:B------:R-:W-:Y:S01]  /*76e0*/  BSSY B0, `(.L_x_150) ;  /* 0x0000006000007945 */ /* 0x000fe20003800000 */
[----:B------:R-:W-:-:S07]  /*76f0*/  IMAD.MOV.U32 R7, RZ, RZ, -0x1 ;  /* 0xffffffffff077424 */ /* 0x000fce00078e00ff */
[----:B------:R-:W-:Y:S05]  /*7700*/  WARPSYNC.COLLECTIVE R7, `(.L_x_151) ;  /* 0x00000000070c7348 */ /* 0x000fea0003c00000 */
[----:B------:R-:W-:Y:S02]  /*7710*/  ELECT P0, UR62, PT ;  /* 0x00000000003e782f */ /* 0x000fe40003800000 */
[----:B------:R-:W-:Y:S01]  /*7720*/  MOV R7, UR62 ;  /* 0x0000003e00077c02 */ /* 0x000fe20008000f00 */
[----:B------:R-:W-:Y:S10]  /*7730*/  ENDCOLLECTIVE ;  /* 0x000000000000791b */ /* 0x000ff40003800000 */
.L_x_151:
[----:B------:R-:W-:Y:S05]  /*7740*/  BSYNC B0 ;  /* 0x0000000000007941 */ /* 0x000fea0003800000 */
.L_x_150:
[----:B------:R-:W-:Y:S05]  /*7750*/  BRA `(.L_x_152) ;  /* 0xfffffff000d07947 */ /* 0x000fea000383ffff */
.L_x_128:
[----:B0-----:R0:W1:Y:S02]  /*7760*/  SYNCS.PHASECHK.TRANS64.TRYWAIT P0, [R7+URZ], R2 ;  /* 0x00000002070075a7 */ /* 0x001064000800017f */
[----:B-1----:R-:W-:Y:S05]  /*7770*/  @!P0 NANOSLEEP.SYNCS 0x989680 ;  /* 0x009896800000895d */ /* 0x002fea0003900000 */
[----:B------:R-:W1:Y:S02]  /*7780*/  @!P0 SYNCS.PHASECHK.TRANS64 P0, [R7+URZ], R2 ;  /* 0x00000002070085a7 */ /* 0x000e64000800007f */
[----:B-1----:R-:W-:Y:S05]  /*7790*/  @!P0 BRA `(.L_x_128) ;  /* 0xfffffffc00f08947 */ /* 0x002fea000383ffff */
[----:B------:R-:W-:Y:S05]  /*77a0*/  BRA `(.L_x_153) ;  /* 0xfffffff400107947 */ /* 0x000fea000383ffff */
.L_x_129:
[----:B0-----:R0:W1:Y:S02]  /*77b0*/  SYNCS.PHASECHK.TRANS64.TRYWAIT P0, [R6+URZ], R3 ;  /* 0x00000003060075a7 */ /* 0x001064000800017f */
[----:B-1----:R-:W-:Y:S05]  /*77c0*/  @!P0 NANOSLEEP.SYNCS 0x989680 ;  /* 0x009896800000895d */ /* 0x002fea0003900000 */
[----:B------:R-:W1:Y:S02]  /*77d0*/  @!P0 SYNCS.PHASECHK.TRANS64 P0, [R6+URZ], R3 ;  /* 0x00000003060085a7 */ /* 0x000e64000800007f */
[----:B-1----:R-:W-:Y:S05]  /*77e0*/  @!P0 BRA `(.L_x_129) ;  /* 0xfffffffc00f08947 */ /* 0x002fea000383ffff */
[----:B------:R-:W-:Y:S05]  /*77f0*/  BRA `(.L_x_154) ;  /* 0xfffffff400207947 */ /* 0x000fea000383ffff */
.L_x_130:
[----:B0-----:R0:W1:Y:S02]  /*7800*/  SYNCS.PHASECHK.TRANS64.TRYWAIT P0, [R7+URZ], R4 ;  /* 0x00000004070075a7 */ /* 0x001064000800017f */
[----:B-1----:R-:W-:Y:S05]  /*7810*/  @!P0 NANOSLEEP.SYNCS 0x989680 ;  /* 0x009896800000895d */ /* 0x002fea0003900000 */
[----:B------:R-:W1:Y:S02]  /*7820*/  @!P0 SYNCS.PHASECHK.TRANS64 P0, [R7+URZ], R4 ;  /* 0x00000004070085a7 */ /* 0x000e64000800007f */
[----:B-1----:R-:W-:Y:S05]  /*7830*/  @!P0 BRA `(.L_x_130) ;  /* 0xfffffffc00f08947 */ /* 0x002fea000383ffff */
[----:B------:R-:W-:Y:S05]  /*7840*/  BRA `(.L_x_155) ;  /* 0xfffffff400307947 */ /* 0x000fea000383ffff */
.L_x_131:
[----:B0-----:R0:W1:Y:S02]  /*7850*/  SYNCS.PHASECHK.TRANS64.TRYWAIT P0, [R6+URZ], R3 ;  /* 0x00000003060075a7 */ /* 0x001064000800017f */
[----:B-1----:R-:W-:Y:S05]  /*7860*/  @!P0 NANOSLEEP.SYNCS 0x989680 ;  /* 0x009896800000895d */ /* 0x002fea0003900000 */
[----:B------:R-:W1:Y:S02]  /*7870*/  @!P0 SYNCS.PHASECHK.TRANS64 P0, [R6+URZ], R3 ;  /* 0x00000003060085a7 */ /* 0x000e64000800007f */
[----:B-1----:R-:W-:Y:S05]  /*7880*/  @!P0 BRA `(.L_x_131) ;  /* 0xfffffffc00f08947 */ /* 0x002fea000383ffff */
[----:B------:R-:W-:Y:S05]  /*7890*/  BRA `(.L_x_156) ;  /* 0xfffffff400407947 */ /* 0x000fea000383ffff */
.L_x_132:
[----:B0-----:R0:W1:Y:S02]  /*78a0*/  SYNCS.PHASECHK.TRANS64.TRYWAIT P0, [R7+URZ], R4 ;  /* 0x00000004070075a7 */ /* 0x001064000800017f */
[----:B-1----:R-:W-:Y:S05]  /*78b0*/  @!P0 NANOSLEEP.SYNCS 0x989680 ;  /* 0x009896800000895d */ /* 0x002fea0003900000 */
[----:B------:R-:W1:Y:S02]  /*78c0*/  @!P0 SYNCS.PHASECHK.TRANS64 P0, [R7+URZ], R4 ;  /* 0x00000004070085a7 */ /* 0x000e64000800007f */
[----:B-1----:R-:W-:Y:S05]  /*78d0*/  @!P0 BRA `(.L_x_132) ;  /* 0xfffffffc00f08947 */ /* 0x002fea000383ffff */
[----:B------:R-:W-:Y:S05]  /*78e0*/  BRA `(.L_x_157) ;  /* 0xfffffff400507947 */ /* 0x000fea000383ffff */
.L_x_133:
[----:B0-----:R0:W1:Y:S02]  /*78f0*/  SYNCS.PHASECHK.TRANS64.TRYWAIT P0, [R6+URZ], R3 ;  /* 0x00000003060075a7 */ /* 0x001064000800017f */
[----:B-1----:R-:W-:Y:S05]  /*7900*/  @!P0 NANOSLEEP.SYNCS 0x989680 ;  /* 0x009896800000895d */ /* 0x002fea0003900000 */
[----:B------:R-:W1:Y:S02]  /*7910*/  @!P0 SYNCS.PHASECHK.TRANS64 P0, [R6+URZ], R3 ;  /* 0x00000003060085a7 */ /* 0x000e64000800007f */
[----:B-1----:R-:W-:Y:S05]  /*7920*/  @!P0 BRA `(.L_x_133) ;  /* 0xfffffffc00f08947 */ /* 0x002fea000383ffff */
[----:B------:R-:W-:Y:S05]  /*7930*/  BRA `(.L_x_158) ;  /* 0xfffffff400607947 */ /* 0x000fea000383ffff */
.L_x_134:
[----:B0-----:R0:W1:Y:S02]  /*7940*/  SYNCS.PHASECHK.TRANS64.TRYWAIT P0, [R7+URZ], R4 ;  /* 0x00000004070075a7 */ /* 0x001064000800017f */
[----:B-1----:R-:W-:Y:S05]  /*7950*/  @!P0 NANOSLEEP.SYNCS 0x989680 ;  /* 0x009896800000895d */ /* 0x002fea0003900000 */
[----:B------:R-:W1:Y:S02]  /*7960*/  @!P0 SYNCS.PHASECHK.TRANS64 P0, [R7+URZ], R4 ;  /* 0x00000004070085a7 */ /* 0x000e64000800007f */
[----:B-1----:R-:W-:Y:S05]  /*7970*/  @!P0 BRA `(.L_x_134) ;  /* 0xfffffffc00f08947 */ /* 0x002fea000383ffff */
[----:B------:R-:W-:Y:S05]  /*7980*/  BRA `(.L_x_159) ;  /* 0xfffffff400707947 */ /* 0x000fea000383ffff */
.L_x_135:
[----:B0-----:R0:W1:Y:S02]  /*7990*/  SYNCS.PHASECHK.TRANS64.TRYWAIT P0, [R6+URZ], R3 ;  /* 0x00000003060075a7 */ /* 0x001064000800017f */
[----:B-1----:R-:W-:Y:S05]  /*79a0*/  @!P0 NANOSLEEP.SYNCS 0x989680 ;  /* 0x009896800000895d */ /* 0x002fea0003900000 */
[----:B------:R-:W1:Y:S02]  /*79b0*/  @!P0 SYNCS.PHASECHK.TRANS64 P0, [R6+URZ], R3 ;  /* 0x00000003060085a7 */ /* 0x000e64000800007f */
[----:B-1----:R-:W-:Y:S05]  /*79c0*/  @!P0 BRA `(.L_x_135) ;  /* 0xfffffffc00f08947 */ /* 0x002fea000383ffff */
[----:B------:R-:W-:Y:S05]  /*79d0*/  BRA `(.L_x_160) ;  /* 0xfffffff400807947 */ /* 0x000fea000383ffff */
.L_x_136:
[----:B0-----:R0:W1:Y:S02]  /*79e0*/  SYNCS.PHASECHK.TRANS64.TRYWAIT P0, [R7+URZ], R4 ;  /* 0x00000004070075a7 */ /* 0x001064000800017f */
[----:B-1----:R-:W-:Y:S05]  /*79f0*/  @!P0 NANOSLEEP.SYNCS 0x989680 ;  /* 0x009896800000895d */ /* 0x002fea0003900000 */
[----:B------:R-:W1:Y:S02]  /*7a00*/  @!P0 SYNCS.PHASECHK.TRANS64 P0, [R7+URZ], R4 ;  /* 0x00000004070085a7 */ /* 0x000e64000800007f */
[----:B-1----:R-:W-:Y:S05]  /*7a10*/  @!P0 BRA `(.L_x_136) ;  /* 0xfffffffc00f08947 */ /* 0x002fea000383ffff */
[----:B------:R-:W-:Y:S05]  /*7a20*/  BRA `(.L_x_161) ;  /* 0xfffffff400907947 */ /* 0x000fea000383ffff */
.L_x_137:
[----:B0-----:R0:W1:Y:S02]  /*7a30*/  SYNCS.PHASECHK.TRANS64.TRYWAIT P0, [R6+URZ], R3 ;  /* 0x00000003060075a7 */ /* 0x001064000800017f */
[----:B-1----:R-:W-:Y:S05]  /*7a40*/  @!P0 NANOSLEEP.SYNCS 0x989680 ;  /* 0x009896800000895d */ /* 0x002fea0003900000 */
[----:B------:R-:W1:Y:S02]  /*7a50*/  @!P0 SYNCS.PHASECHK.TRANS64 P0, [R6+URZ], R3 ;  /* 0x00000003060085a7 */ /* 0x000e64000800007f */
[----:B-1----:R-:W-:Y:S05]  /*7a60*/  @!P0 BRA `(.L_x_137) ;  /* 0xfffffffc00f08947 */ /* 0x002fea000383ffff */
[----:B------:R-:W-:Y:S05]  /*7a70*/  BRA `(.L_x_162) ;  /* 0xfffffff400a07947 */ /* 0x000fea000383ffff */
.L_x_138:
[----:B0-----:R0:W1:Y:S02]  /*7a80*/  SYNCS.PHASECHK.TRANS64.TRYWAIT P0, [R7+URZ], R4 ;  /* 0x00000004070075a7 */ /* 0x001064000800017f */
[----:B-1----:R-:W-:Y:S05]  /*7a90*/  @!P0 NANOSLEEP.SYNCS 0x989680 ;  /* 0x009896800000895d */ /* 0x002fea0003900000 */
[----:B------:R-:W1:Y:S02]  /*7aa0*/  @!P0 SYNCS.PHASECHK.TRANS64 P0, [R7+URZ], R4 ;  /* 0x00000004070085a7 */ /* 0x000e64000800007f */
[----:B-1----:R-:W-:Y:S05]  /*7ab0*/  @!P0 BRA `(.L_x_138) ;  /* 0xfffffffc00f08947 */ /* 0x002fea000383ffff */
[----:B------:R-:W-:Y:S05]  /*7ac0*/  BRA `(.L_x_163) ;  /* 0xfffffff400b07947 */ /* 0x000fea000383ffff */
.L_x_139:
[----:B0-----:R0:W1:Y:S02]  /*7ad0*/  SYNCS.PHASECHK.TRANS64.TRYWAIT P0, [R6+URZ], R3 ;  /* 0x00000003060075a7 */ /* 0x001064000800017f */
[----:B-1----:R-:W-:Y:S05]  /*7ae0*/  @!P0 NANOSLEEP.SYNCS 0x989680 ;  /* 0x009896800000895d */ /* 0x002fea0003900000 */
[----:B------:R-:W1:Y:S02]  /*7af0*/  @!P0 SYNCS.PHASECHK.TRANS64 P0, [R6+URZ], R3 ;  /* 0x00000003060085a7 */ /* 0x000e64000800007f */
[----:B-1----:R-:W-:Y:S05]  /*7b00*/  @!P0 BRA `(.L_x_139) ;  /* 0xfffffffc00f08947 */ /* 0x002fea000383ffff */
[----:B------:R-:W-:Y:S05]  /*7b10*/  BRA `(.L_x_164) ;  /* 0xfffffff400c07947 */ /* 0x000fea000383ffff */
.L_x_140:
[----:B0-----:R0:W1:Y:S02]  /*7b20*/  SYNCS.PHASECHK.TRANS64.TRYWAIT P0, [R7+URZ], R4 ;  /* 0x00000004070075a7 */ /* 0x001064000800017f */
[----:B-1----:R-:W-:Y:S05]  /*7b30*/  @!P0 NANOSLEEP.SYNCS 0x989680 ;  /* 0x009896800000895d */ /* 0x002fea0003900000 */
[----:B------:R-:W1:Y:S02]  /*7b40*/  @!P0 SYNCS.PHASECHK.TRANS64 P0, [R7+URZ], R4 ;  /* 0x00000004070085a7 */ /* 0x000e64000800007f */
[----:B-1----:R-:W-:Y:S05]  /*7b50*/  @!P0 BRA `(.L_x_140) ;  /* 0xfffffffc00f08947 */ /* 0x002fea000383ffff */
[----:B------:R-:W-:Y:S05]  /*7b60*/  BRA `(.L_x_165) ;  /* 0xfffffff400d07947 */ /* 0x000fea000383ffff */
.L_x_141:
[----:B0-----:R0:W1:Y:S02]  /*7b70*/  SYNCS.PHASECHK.TRANS64.TRYWAIT P0, [R6+URZ], R3 ;  /* 0x00000003060075a7 */ /* 0x001064000800017f */
[----:B-1----:R-:W-:Y:S05]  /*7b80*/  @!P0 NANOSLEEP.SYNCS 0x989680 ;  /* 0x009896800000895d */ /* 0x002fea0003900000 */
[----:B------:R-:W1:Y:S02]  /*7b90*/  @!P0 SYNCS.PHASECHK.TRANS64 P0, [R6+URZ], R3 ;  /* 0x00000003060085a7 */ /* 0x000e64000800007f */
[----:B-1----:R-:W-:Y:S05]  /*7ba0*/  @!P0 BRA `(.L_x_141) ;  /* 0xfffffffc00f08947 */ /* 0x002fea000383ffff */
[----:B------:R-:W-:Y:S05]  /*7bb0*/  BRA `(.L_x_166) ;  /* 0xfffffff400e07947 */ /* 0x000fea000383ffff */
.L_x_142:
[----:B0-----:R0:W1:Y:S02]  /*7bc0*/  SYNCS.PHASECHK.TRANS64.TRYWAIT P0, [R7+URZ], R4 ;  /* 0x00000004070075a7 */ /* 0x001064000800017f */
[----:B-1----:R-:W-:Y:S05]  /*7bd0*/  @!P0 NANOSLEEP.SYNCS 0x989680 ;  /* 0x009896800000895d */ /* 0x002fea0003900000 */
[----:B------:R-:W1:Y:S02]  /*7be0*/  @!P0 SYNCS.PHASECHK.TRANS64 P0, [R7+URZ], R4 ;  /* 0x00000004070085a7 */ /* 0x000e64000800007f */
[----:B-1----:R-:W-:Y:S05]  /*7bf0*/  @!P0 BRA `(.L_x_142) ;  /* 0xfffffffc00f08947 */ /* 0x002fea000383ffff */
[----:B------:R-:W-:Y:S05]  /*7c00*/  BRA `(.L_x_167) ;  /* 0xfffffff400f07947 */ /* 0x000fea000383ffff */
.L_x_143:
[----:B0-----:R0:W1:Y:S02]  /*7c10*/  SYNCS.PHASECHK.TRANS64.TRYWAIT P0, [R6+URZ], R3 ;  /* 0x00000003060075a7 */ /* 0x001064000800017f */
[----:B-1----:R-:W-:Y:S05]  /*7c20*/  @!P0 NANOSLEEP.SYNCS 0x989680 ;  /* 0x009896800000895d */ /* 0x002fea0003900000 */
[----:B------:R-:W1:Y:S02]  /*7c30*/  @!P0 SYNCS.PHASECHK.TRANS64 P0, [R6+URZ], R3 ;  /* 0x00000003060085a7 */ /* 0x000e64000800007f */
[----:B-1----:R-:W-:Y:S05]  /*7c40*/  @!P0 BRA `(.L_x_143) ;  /* 0xfffffffc00f08947 */ /* 0x002fea000383ffff */
[----:B------:R-:W-:Y:S05]  /*7c50*/  BRA `(.L_x_168) ;  /* 0xfffffff800007947 */ /* 0x000fea000383ffff */
.L_x_144:
[----:B-1----:R1:W2:Y:S02]  /*7c60*/  SYNCS.PHASECHK.TRANS64.TRYWAIT P0, [R7+URZ], R4 ;  /* 0x00000004070075a7 */ /* 0x0022a4000800017f */
[----:B--2---:R-:W-:Y:S05]  /*7c70*/  @!P0 NANOSLEEP.SYNCS 0x989680 ;  /* 0x009896800000895d */ /* 0x004fea0003900000 */
[----:B------:R-:W2:Y:S02]  /*7c80*/  @!P0 SYNCS.PHASECHK.TRANS64 P0, [R7+URZ], R4 ;  /* 0x00000004070085a7 */ /* 0x000ea4000800007f */
[----:B--2---:R-:W-:Y:S05]  /*7c90*/  @!P0 BRA `(.L_x_144) ;  /* 0xfffffffc00f08947 */ /* 0x004fea000383ffff */
[----:B------:R-:W-:Y:S05]  /*7ca0*/  BRA `(.L_x_169) ;  /* 0xfffffff800087947 */ /* 0x000fea000383ffff */
.L_x_170:
[----:B------:R-:W-:-:S00]  /*7cb0*/  BRA `(.L_x_170) ;  /* 0xfffffffc00fc7947 */ /* 0x000fc0000383ffff */
[----:B------:R-:W-:-:S00]  /*7cc0*/  NOP ;  /* 0x0000000000007918 */ /* 0x000fc00000000000 */
        /* <DEDUP_REMOVED lines=11> */
.L_x_171:


//--------------------- .nv.shared._ZN7cutlass13device_kernelINS_4gemm6kernel13GemmUniversalIN4cute5tupleIJiiiiEEENS1_10collective13CollectiveMmaINS1_37MainloopSm90TmaGmmaWarpSpecializedFP8ILi18ENS5_IJNS4_1CILi2EEESB_NSA_ILi1EEEEEENS1_35KernelTmaWarpSpecializedCooperativeEEENS5_IJNSA_ILi128EEENSA_ILi64EEESH_EEENS_12float_e5m2_tENS5_IJlSC_lEEESJ_SK_NS4_8TiledMMAINS4_8MMA_AtomIJNS4_4SM904GMMA30MMA_64x64x32_F32E5M2E5M2_SS_TNILNSO_7ScaleInE1ELSQ_1EEEEEENS4_6LayoutINS5_IJSB_SC_SC_EEENS5_IJSC_NSA_ILi0EEESV_EEEEENS5_IJNS4_10UnderscoreESY_SY_EEEEENS4_23SM90_TMA_LOAD_MULTICASTENS4_14ComposedLayoutINS4_7SwizzleILi2ELi4ELi3EEENS4_18smem_ptr_flag_bitsILi8EEENST_INS5_IJNSA_ILi8EEESH_EEENS5_IJSH_SC_EEEEEEEvNS4_8identityES11_S1B_vS1C_EENS_8epilogue10collective6detail29Sm90TmaWarpSpecializedAdapterINS1F_15DefaultEpilogueISJ_SK_SK_NS1E_6thread17LinearCombinationISJ_Li1EffLNS1J_9ScaleType4KindE0ELNS_15FloatRoundStyleE2ESJ_EENS1_15EpilogueDefaultEEEEEvvEEEEvNT_6ParamsE --------------------------
	.section	.nv.shared._ZN7cutlass13device_kernelINS_4gemm6kernel13GemmUniversalIN4cute5tupleIJiiiiEEENS1_10collective13CollectiveMmaINS1_37MainloopSm90TmaGmmaWarpSpecializedFP8ILi18ENS5_IJNS4_1CILi2EEESB_NSA_ILi1EEEEEENS1_35KernelTmaWarpSpecializedCooperativeEEENS5_IJNSA_ILi128EEENSA_ILi64EEESH_EEENS_12float_e5m2_tENS5_IJlSC_lEEESJ_SK_NS4_8TiledMMAINS4_8MMA_AtomIJNS4_4SM904GMMA30MMA_64x64x32_F32E5M2E5M2_SS_TNILNSO_7ScaleInE1ELSQ_1EEEEEENS4_6LayoutINS5_IJSB_SC_SC_EEENS5_IJSC_NSA_ILi0EEESV_EEEEENS5_IJNS4_10UnderscoreESY_SY_EEEEENS4_23SM90_TMA_LOAD_MULTICASTENS4_14ComposedLayoutINS4_7SwizzleILi2ELi4ELi3EEENS4_18smem_ptr_flag_bitsILi8EEENST_INS5_IJNSA_ILi8EEESH_EEENS5_IJSH_SC_EEEEEEEvNS4_8identityES11_S1B_vS1C_EENS_8epilogue10collective6detail29Sm90TmaWarpSpecializedAdapterINS1F_15DefaultEpilogueISJ_SK_SK_NS1E_6thread17LinearCombinationISJ_Li1EffLNS1J_9ScaleType4KindE0ELNS_15FloatRoundStyleE2ESJ_EENS1_15EpilogueDefaultEEEEEvvEEEEvNT_6ParamsE,"aw",@nobits
	.sectionflags	@""
	.align	16
	.zero		1024


//--------------------- .nv.shared.reserved.0     --------------------------
	.section	.nv.shared.reserved.0,"aw",@nobits
	.weak		__nv_reservedSMEM_offset_0_alias
	.size		__nv_reservedSMEM_offset_0_alias, 0, 0
	.other		__nv_reservedSMEM_offset_0_alias,@"STO_CUDA_RESERVED_SHARED STV_DEFAULT"
__nv_reservedSMEM_offset_0_alias:
	.zero		0


//--------------------- .nv.global                --------------------------
	.section	.nv.global,"aw",@nobits
.nv.global:
	.type		_ZN39_INTERNAL_432f24ad_4_k_cu_0e53a3c9_49854cute1_E,@object
	.size		_ZN39_INTERNAL_432f24ad_4_k_cu_0e53a3c9_49854cute1_E,(_ZN39_INTERNAL_432f24ad_4_k_cu_0e53a3c9_49854cuda3std3__45__cpo6cbeginE - _ZN39_INTERNAL_432f24ad_4_k_cu_0e53a3c9_49854cute1_E)
_ZN39_INTERNAL_432f24ad_4_k_cu_0e53a3c9_49854cute1_E:
	.zero		1
	.type		_ZN39_INTERNAL_432f24ad_4_k_cu_0e53a3c9_49854cuda3std3__45__cpo6cbeginE,@object
	.size		_ZN39_INTERNAL_432f24ad_4_k_cu_0e53a3c9_49854cuda3std3__45__cpo6cbeginE,(_ZN39_INTERNAL_432f24ad_4_k_cu_0e53a3c9_49854cuda3std3__48in_placeE - _ZN39_INTERNAL_432f24ad_4_k_cu_0e53a3c9_49854cuda3std3__45__cpo6cbeginE)
_ZN39_INTERNAL_432f24ad_4_k_cu_0e53a3c9_49854cuda3std3__45__cpo6cbeginE:
	.zero		1
	.type		_ZN39_INTERNAL_432f24ad_4_k_cu_0e53a3c9_49854cuda3std3__48in_placeE,@object
	.size		_ZN39_INTERNAL_432f24ad_4_k_cu_0e53a3c9_49854cuda3std3__48in_placeE,(_ZN39_INTERNAL_432f24ad_4_k_cu_0e53a3c9_49854cuda3std6ranges3__45__cpo9iter_moveE - _ZN39_INTERNAL_432f24ad_4_k_cu_0e53a3c9_49854cuda3std3__48in_placeE)
_ZN39_INTERNAL_432f24ad_4_k_cu_0e53a3c9_49854cuda3std3__48in_placeE:
	.zero		1
	.type		_ZN39_INTERNAL_432f24ad_4_k_cu_0e53a3c9_49854cuda3std6ranges3__45__cpo9iter_moveE,@object
	.size		_ZN39_INTERNAL_432f24ad_4_k_cu_0e53a3c9_49854cuda3std6ranges3__45__cpo9iter_moveE,(_ZN39_INTERNAL_432f24ad_4_k_cu_0e53a3c9_49854cuda3std3__45__cpo5beginE - _ZN39_INTERNAL_432f24ad_4_k_cu_0e53a3c9_49854cuda3std6ranges3__45__cpo9iter_moveE)
_ZN39_INTERNAL_432f24ad_4_k_cu_0e53a3c9_49854cuda3std6ranges3__45__cpo9iter_moveE:
	.zero		1
	.type		_ZN39_INTERNAL_432f24ad_4_k_cu_0e53a3c9_49854cuda3std3__45__cpo5beginE,@object
	.size		_ZN39_INTERNAL_432f24ad_4_k_cu_0e53a3c9_49854cuda3std3__45__cpo5beginE,(_ZN39_INTERNAL_432f24ad_4_k_cu_0e53a3c9_49854cuda3std3__441_GLOBAL__N__432f24ad_4_k_cu_0e53a3c9_49856ignoreE - _ZN39_INTERNAL_432f24ad_4_k_cu_0e53a3c9_49854cuda3std3__45__cpo5beginE)
_ZN39_INTERNAL_432f24ad_4_k_cu_0e53a3c9_49854cuda3std3__45__cpo5beginE:
	.zero		1
	.type		_ZN39_INTERNAL_432f24ad_4_k_cu_0e53a3c9_49854cuda3std3__441_GLOBAL__N__432f24ad_4_k_cu_0e53a3c9_49856ignoreE,@object
	.size		_ZN39_INTERNAL_432f24ad_4_k_cu_0e53a3c9_49854cuda3std3__441_GLOBAL__N__432f24ad_4_k_cu_0e53a3c9_49856ignoreE,(_ZN39_INTERNAL_432f24ad_4_k_cu_0e53a3c9_49854cute7productE - _ZN39_INTERNAL_432f24ad_4_k_cu_0e53a3c9_49854cuda3std3__441_GLOBAL__N__432f24ad_4_k_cu_0e53a3c9_49856ignoreE)
_ZN39_INTERNAL_432f24ad_4_k_cu_0e53a3c9_49854cuda3std3__441_GLOBAL__N__432f24ad_4_k_cu_0e53a3c9_49856ignoreE:
	.zero		1
	.type		_ZN39_INTERNAL_432f24ad_4_k_cu_0e53a3c9_49854cute7productE,@object
	.size		_ZN39_INTERNAL_432f24ad_4_k_cu_0e53a3c9_49854cute7productE,(_ZN39_INTERNAL_432f24ad_4_k_cu_0e53a3c9_49854cuda3std3__45__cpo3endE - _ZN39_INTERNAL_432f24ad_4_k_cu_0e53a3c9_49854cute7productE)
_ZN39_INTERNAL_432f24ad_4_k_cu_0e53a3c9_49854cute7productE:
	.zero		1
	.type		_ZN39_INTERNAL_432f24ad_4_k_cu_0e53a3c9_49854cuda3std3__45__cpo3endE,@object
	.size		_ZN39_INTERNAL_432f24ad_4_k_cu_0e53a3c9_49854cuda3std3__45__cpo3endE,(_ZN39_INTERNAL_432f24ad_4_k_cu_0e53a3c9_49854cuda3std3__419piecewise_constructE - _ZN39_INTERNAL_432f24ad_4_k_cu_0e53a3c9_49854cuda3std3__45__cpo3endE)
_ZN39_INTERNAL_432f24ad_4_k_cu_0e53a3c9_49854cuda3std3__45__cpo3endE:
	.zero		1
	.type		_ZN39_INTERNAL_432f24ad_4_k_cu_0e53a3c9_49854cuda3std3__419piecewise_constructE,@object
	.size		_ZN39_INTERNAL_432f24ad_4_k_cu_0e53a3c9_49854cuda3std3__419piecewise_constructE,(_ZN39_INTERNAL_432f24ad_4_k_cu_0e53a3c9_49854cuda3std3__45__cpo4cendE - _ZN39_INTERNAL_432f24ad_4_k_cu_0e53a3c9_49854cuda3std3__419piecewise_constructE)
_ZN39_INTERNAL_432f24ad_4_k_cu_0e53a3c9_49854cuda3std3__419piecewise_constructE:
	.zero		1
	.type		_ZN39_INTERNAL_432f24ad_4_k_cu_0e53a3c9_49854cuda3std3__45__cpo4cendE,@object
	.size		_ZN39_INTERNAL_432f24ad_4_k_cu_0e53a3c9_49854cuda3std3__45__cpo4cendE,(_ZN39_INTERNAL_432f24ad_4_k_cu_0e53a3c9_49854cuda3std6ranges3__45__cpo4swapE - _ZN39_INTERNAL_432f24ad_4_k_cu_0e53a3c9_49854cuda3std3__45__cpo4cendE)
_ZN39_INTERNAL_432f24ad_4_k_cu_0e53a3c9_49854cuda3std3__45__cpo4cendE:
	.zero		1
	.type		_ZN39_INTERNAL_432f24ad_4_k_cu_0e53a3c9_49854cuda3std6ranges3__45__cpo4swapE,@object
	.size		_ZN39_INTERNAL_432f24ad_4_k_cu_0e53a3c9_49854cuda3std6ranges3__45__cpo4swapE,(.L_7 - _ZN39_INTERNAL_432f24ad_4_k_cu_0e53a3c9_49854cuda3std6ranges3__45__cpo4swapE)
_ZN39_INTERNAL_432f24ad_4_k_cu_0e53a3c9_49854cuda3std6ranges3__45__cpo4swapE:
	.zero		1
.L_7:


//--------------------- .nv.constant0._ZN7cutlass13device_kernelINS_4gemm6kernel13GemmUniversalIN4cute5tupleIJiiiiEEENS1_10collective13CollectiveMmaINS1_37MainloopSm90TmaGmmaWarpSpecializedFP8ILi18ENS5_IJNS4_1CILi2EEESB_NSA_ILi1EEEEEENS1_35KernelTmaWarpSpecializedCooperativeEEENS5_IJNSA_ILi128EEENSA_ILi64EEESH_EEENS_12float_e5m2_tENS5_IJlSC_lEEESJ_SK_NS4_8TiledMMAINS4_8MMA_AtomIJNS4_4SM904GMMA30MMA_64x64x32_F32E5M2E5M2_SS_TNILNSO_7ScaleInE1ELSQ_1EEEEEENS4_6LayoutINS5_IJSB_SC_SC_EEENS5_IJSC_NSA_ILi0EEESV_EEEEENS5_IJNS4_10UnderscoreESY_SY_EEEEENS4_23SM90_TMA_LOAD_MULTICASTENS4_14ComposedLayoutINS4_7SwizzleILi2ELi4ELi3EEENS4_18smem_ptr_flag_bitsILi8EEENST_INS5_IJNSA_ILi8EEESH_EEENS5_IJSH_SC_EEEEEEEvNS4_8identityES11_S1B_vS1C_EENS_8epilogue10collective6detail29Sm90TmaWarpSpecializedAdapterINS1F_15DefaultEpilogueISJ_SK_SK_NS1E_6thread17LinearCombinationISJ_Li1EffLNS1J_9ScaleType4KindE0ELNS_15FloatRoundStyleE2ESJ_EENS1_15EpilogueDefaultEEEEEvvEEEEvNT_6ParamsE --------------------------
	.section	.nv.constant0._ZN7cutlass13device_kernelINS_4gemm6kernel13GemmUniversalIN4cute5tupleIJiiiiEEENS1_10collective13CollectiveMmaINS1_37MainloopSm90TmaGmmaWarpSpecializedFP8ILi18ENS5_IJNS4_1CILi2EEESB_NSA_ILi1EEEEEENS1_35KernelTmaWarpSpecializedCooperativeEEENS5_IJNSA_ILi128EEENSA_ILi64EEESH_EEENS_12float_e5m2_tENS5_IJlSC_lEEESJ_SK_NS4_8TiledMMAINS4_8MMA_AtomIJNS4_4SM904GMMA30MMA_64x64x32_F32E5M2E5M2_SS_TNILNSO_7ScaleInE1ELSQ_1EEEEEENS4_6LayoutINS5_IJSB_SC_SC_EEENS5_IJSC_NSA_ILi0EEESV_EEEEENS5_IJNS4_10UnderscoreESY_SY_EEEEENS4_23SM90_TMA_LOAD_MULTICASTENS4_14ComposedLayoutINS4_7SwizzleILi2ELi4ELi3EEENS4_18smem_ptr_flag_bitsILi8EEENST_INS5_IJNSA_ILi8EEESH_EEENS5_IJSH_SC_EEEEEEEvNS4_8identityES11_S1B_vS1C_EENS_8epilogue10collective6detail29Sm90TmaWarpSpecializedAdapterINS1F_15DefaultEpilogueISJ_SK_SK_NS1E_6thread17LinearCombinationISJ_Li1EffLNS1J_9ScaleType4KindE0ELNS_15FloatRoundStyleE2ESJ_EENS1_15EpilogueDefaultEEEEEvvEEEEvNT_6ParamsE,"a",@progbits
	.sectionflags	@""
	.align	4
.nv.constant0._ZN7cutlass13device_kernelINS_4gemm6kernel13GemmUniversalIN4cute5tupleIJiiiiEEENS1_10collective13CollectiveMmaINS1_37MainloopSm90TmaGmmaWarpSpecializedFP8ILi18ENS5_IJNS4_1CILi2EEESB_NSA_ILi1EEEEEENS1_35KernelTmaWarpSpecializedCooperativeEEENS5_IJNSA_ILi128EEENSA_ILi64EEESH_EEENS_12float_e5m2_tENS5_IJlSC_lEEESJ_SK_NS4_8TiledMMAINS4_8MMA_AtomIJNS4_4SM904GMMA30MMA_64x64x32_F32E5M2E5M2_SS_TNILNSO_7ScaleInE1ELSQ_1EEEEEENS4_6LayoutINS5_IJSB_SC_SC_EEENS5_IJSC_NSA_ILi0EEESV_EEEEENS5_IJNS4_10UnderscoreESY_SY_EEEEENS4_23SM90_TMA_LOAD_MULTICASTENS4_14ComposedLayoutINS4_7SwizzleILi2ELi4ELi3EEENS4_18smem_ptr_flag_bitsILi8EEENST_INS5_IJNSA_ILi8EEESH_EEENS5_IJSH_SC_EEEEEEEvNS4_8identityES11_S1B_vS1C_EENS_8epilogue10collective6detail29Sm90TmaWarpSpecializedAdapterINS1F_15DefaultEpilogueISJ_SK_SK_NS1E_6thread17LinearCombinationISJ_Li1EffLNS1J_9ScaleType4KindE0ELNS_15FloatRoundStyleE2ESJ_EENS1_15EpilogueDefaultEEEEEvvEEEEvNT_6ParamsE:
	.zero		1664


//--------------------- SYMBOLS --------------------------

	.type		.nv.reservedSmem.offset0,@object
	.size		.nv.reservedSmem.offset0,0x4
